// auto-generated by cutlass_sweep.gemm — config: {"arch": "sm_90", "cluster_m": 2, "cluster_n": 1, "dtype": "e4m3", "dtype_b": "e4m3", "layout": "nt", "stages": 0, "tile_k": 256, "tile_m": 64, "tile_n": 128}
#include "cutlass/cutlass.h"
#include "cutlass/gemm/collective/collective_builder.hpp"
#include "cutlass/gemm/device/gemm_universal_adapter.h"
#include "cutlass/gemm/kernel/gemm_universal.hpp"
#include "cutlass/epilogue/collective/collective_builder.hpp"

using ElemA = cutlass::float_e4m3_t;
using ElemB = cutlass::float_e4m3_t;
using ElemCD = cutlass::float_e4m3_t;
using Acc  = float;
using TileShape    = cute::Shape<cute::_64, cute::_128, cute::_256>;
using ClusterShape = cute::Shape<cute::_2, cute::_1, cute::_1>;

using CollectiveEpilogue = typename cutlass::epilogue::collective::CollectiveBuilder<
    cutlass::arch::Sm90, cutlass::arch::OpClassTensorOp,
    TileShape, ClusterShape,
    cutlass::epilogue::collective::EpilogueTileAuto,
    Acc, Acc,
    ElemCD, cutlass::layout::RowMajor, 128 / cutlass::sizeof_bits<ElemCD>::value,
    ElemCD, cutlass::layout::RowMajor, 128 / cutlass::sizeof_bits<ElemCD>::value,
    cutlass::epilogue::collective::EpilogueScheduleAuto
  >::CollectiveOp;

using CollectiveMainloop = typename cutlass::gemm::collective::CollectiveBuilder<
    cutlass::arch::Sm90, cutlass::arch::OpClassTensorOp,
    ElemA, cutlass::layout::RowMajor, 128 / cutlass::sizeof_bits<ElemA>::value,
    ElemB, cutlass::layout::ColumnMajor, 128 / cutlass::sizeof_bits<ElemB>::value,
    Acc,
    TileShape, ClusterShape,
    cutlass::gemm::collective::StageCountAutoCarveout<static_cast<int>(sizeof(typename CollectiveEpilogue::SharedStorage))>,
    cutlass::gemm::collective::KernelScheduleAuto
  >::CollectiveOp;

using GemmKernel = cutlass::gemm::kernel::GemmUniversal<
    cute::Shape<int,int,int,int>,
    CollectiveMainloop,
    CollectiveEpilogue
>;
using Gemm = cutlass::gemm::device::GemmUniversalAdapter<GemmKernel>;

// Force the device kernel symbol into the cubin without needing a host main.
auto* _anchor = &cutlass::device_kernel<GemmKernel>;


// ===== COMPILED SASS (sm_90a) =====

	.target	sm_90a

	.elftype	@"ET_EXEC"


//--------------------- .note.nv.tkinfo           --------------------------
	.section	.note.nv.tkinfo,"",@"SHT_NOTE"
	.sectionflags	@"SHF_NOTE_NV_TKINFO"
	.tkinfo
        /*0018*/ 	.word	0x00000002
        /*0030*/ 	.string	""
        /*0030*/ 	.string	"ptxas"
        /*0030*/ 	.string	"Cuda compilation tools, release 13.0, V13.0.88"
        /*0030*/ 	.string	"Build cuda_13.0.r13.0/compiler.36424714_0"
        /*0030*/ 	.string	"-arch sm_90a -m 64 "



//--------------------- .note.nv.cuinfo           --------------------------
	.section	.note.nv.cuinfo,"",@"SHT_NOTE"
	.sectionflags	@"SHF_NOTE_NV_CUINFO"
        /*0018*/ 	.short	0x0002
        /*001a*/ 	.short	0x005a
        /*001c*/ 	.short	0x0082
	.zero		2


//--------------------- .nv.info                  --------------------------
	.section	.nv.info,"",@"SHT_CUDA_INFO"
	.align	4


	//----- nvinfo : EIATTR_REGCOUNT
	.align		4
        /*0000*/ 	.byte	0x04, 0x2f
        /*0002*/ 	.short	(.L_12 - .L_11)
	.align		4
.L_11:
        /*0004*/ 	.word	index@(_ZN7cutlass13device_kernelINS_4gemm6kernel13GemmUniversalIN4cute5tupleIJiiiiEEENS1_10collective13CollectiveMmaINS1_37MainloopSm90TmaGmmaWarpSpecializedFP8ILi4ENS5_IJNS4_1CILi2EEENSA_ILi1EEESC_EEENS1_32KernelTmaWarpSpecializedPingpongEEENS5_IJNSA_ILi64EEENSA_ILi128EEENSA_ILi256EEEEEENS_12float_e4m3_tENS5_IJlSC_lEEESK_SL_NS4_8TiledMMAINS4_8MMA_AtomIJNS4_4SM904GMMA31MMA_64x128x32_F32E4M3E4M3_SS_TNILNSP_7ScaleInE1ELSR_1EEEEEENS4_6LayoutINS5_IJSC_SC_SC_EEENS5_IJNSA_ILi0EEESW_SW_EEEEENS5_IJNS4_10UnderscoreESZ_SZ_EEEEENS4_13SM90_TMA_LOADENS4_14ComposedLayoutINS4_7SwizzleILi3ELi4ELi3EEENS4_18smem_ptr_flag_bitsILi8EEENSU_INS5_IJNSA_ILi8EEESH_EEENS5_IJSH_SC_EEEEEEEvNS4_8identityENS4_23SM90_TMA_LOAD_MULTICASTES1C_vS1D_EENS_8epilogue10collective6detail29Sm90TmaWarpSpecializedAdapterINS1H_15DefaultEpilogueISK_SL_SL_NS1G_6thread17LinearCombinationISK_Li1EffLNS1L_9ScaleType4KindE0ELNS_15FloatRoundStyleE2ESK_EENS1_15EpilogueDefaultEEEEEvvEEEEvNT_6ParamsE)
        /*0008*/ 	.word	0x000000a8


	//----- nvinfo : EIATTR_FRAME_SIZE
	.align		4
.L_12:
        /*000c*/ 	.byte	0x04, 0x11
        /*000e*/ 	.short	(.L_14 - .L_13)
	.align		4
.L_13:
        /*0010*/ 	.word	index@(_ZN7cutlass13device_kernelINS_4gemm6kernel13GemmUniversalIN4cute5tupleIJiiiiEEENS1_10collective13CollectiveMmaINS1_37MainloopSm90TmaGmmaWarpSpecializedFP8ILi4ENS5_IJNS4_1CILi2EEENSA_ILi1EEESC_EEENS1_32KernelTmaWarpSpecializedPingpongEEENS5_IJNSA_ILi64EEENSA_ILi128EEENSA_ILi256EEEEEENS_12float_e4m3_tENS5_IJlSC_lEEESK_SL_NS4_8TiledMMAINS4_8MMA_AtomIJNS4_4SM904GMMA31MMA_64x128x32_F32E4M3E4M3_SS_TNILNSP_7ScaleInE1ELSR_1EEEEEENS4_6LayoutINS5_IJSC_SC_SC_EEENS5_IJNSA_ILi0EEESW_SW_EEEEENS5_IJNS4_10UnderscoreESZ_SZ_EEEEENS4_13SM90_TMA_LOADENS4_14ComposedLayoutINS4_7SwizzleILi3ELi4ELi3EEENS4_18smem_ptr_flag_bitsILi8EEENSU_INS5_IJNSA_ILi8EEESH_EEENS5_IJSH_SC_EEEEEEEvNS4_8identityENS4_23SM90_TMA_LOAD_MULTICASTES1C_vS1D_EENS_8epilogue10collective6detail29Sm90TmaWarpSpecializedAdapterINS1H_15DefaultEpilogueISK_SL_SL_NS1G_6thread17LinearCombinationISK_Li1EffLNS1L_9ScaleType4KindE0ELNS_15FloatRoundStyleE2ESK_EENS1_15EpilogueDefaultEEEEEvvEEEEvNT_6ParamsE)
        /*0014*/ 	.word	0x00000000


	//----- nvinfo : EIATTR_MIN_STACK_SIZE
	.align		4
.L_14:
        /*0018*/ 	.byte	0x04, 0x12
        /*001a*/ 	.short	(.L_16 - .L_15)
	.align		4
.L_15:
        /*001c*/ 	.word	index@(_ZN7cutlass13device_kernelINS_4gemm6kernel13GemmUniversalIN4cute5tupleIJiiiiEEENS1_10collective13CollectiveMmaINS1_37MainloopSm90TmaGmmaWarpSpecializedFP8ILi4ENS5_IJNS4_1CILi2EEENSA_ILi1EEESC_EEENS1_32KernelTmaWarpSpecializedPingpongEEENS5_IJNSA_ILi64EEENSA_ILi128EEENSA_ILi256EEEEEENS_12float_e4m3_tENS5_IJlSC_lEEESK_SL_NS4_8TiledMMAINS4_8MMA_AtomIJNS4_4SM904GMMA31MMA_64x128x32_F32E4M3E4M3_SS_TNILNSP_7ScaleInE1ELSR_1EEEEEENS4_6LayoutINS5_IJSC_SC_SC_EEENS5_IJNSA_ILi0EEESW_SW_EEEEENS5_IJNS4_10UnderscoreESZ_SZ_EEEEENS4_13SM90_TMA_LOADENS4_14ComposedLayoutINS4_7SwizzleILi3ELi4ELi3EEENS4_18smem_ptr_flag_bitsILi8EEENSU_INS5_IJNSA_ILi8EEESH_EEENS5_IJSH_SC_EEEEEEEvNS4_8identityENS4_23SM90_TMA_LOAD_MULTICASTES1C_vS1D_EENS_8epilogue10collective6detail29Sm90TmaWarpSpecializedAdapterINS1H_15DefaultEpilogueISK_SL_SL_NS1G_6thread17LinearCombinationISK_Li1EffLNS1L_9ScaleType4KindE0ELNS_15FloatRoundStyleE2ESK_EENS1_15EpilogueDefaultEEEEEvvEEEEvNT_6ParamsE)
        /*0020*/ 	.word	0x00000000
.L_16:


//--------------------- .nv.compat                --------------------------
	.section	.nv.compat,"",@"SHT_CUDA_COMPAT_INFO"
	.align	4
        /*0000*/ 	.byte	0x02, 0x09, 0x01, 0x00, 0x02, 0x02, 0x04, 0x00, 0x02, 0x05, 0x05, 0x00, 0x03, 0x07, 0x01, 0x01
        /*0010*/ 	.byte	0x02, 0x03, 0x01, 0x00, 0x02, 0x06, 0x01, 0x00, 0x04, 0x0b, 0x08, 0x00, 0x00, 0x00, 0x00, 0x00
        /*0020*/ 	.byte	0x00, 0x00, 0x00, 0x00


//--------------------- .nv.info._ZN7cutlass13device_kernelINS_4gemm6kernel13GemmUniversalIN4cute5tupleIJiiiiEEENS1_10collective13CollectiveMmaINS1_37MainloopSm90TmaGmmaWarpSpecializedFP8ILi4ENS5_IJNS4_1CILi2EEENSA_ILi1EEESC_EEENS1_32KernelTmaWarpSpecializedPingpongEEENS5_IJNSA_ILi64EEENSA_ILi128EEENSA_ILi256EEEEEENS_12float_e4m3_tENS5_IJlSC_lEEESK_SL_NS4_8TiledMMAINS4_8MMA_AtomIJNS4_4SM904GMMA31MMA_64x128x32_F32E4M3E4M3_SS_TNILNSP_7ScaleInE1ELSR_1EEEEEENS4_6LayoutINS5_IJSC_SC_SC_EEENS5_IJNSA_ILi0EEESW_SW_EEEEENS5_IJNS4_10UnderscoreESZ_SZ_EEEEENS4_13SM90_TMA_LOADENS4_14ComposedLayoutINS4_7SwizzleILi3ELi4ELi3EEENS4_18smem_ptr_flag_bitsILi8EEENSU_INS5_IJNSA_ILi8EEESH_EEENS5_IJSH_SC_EEEEEEEvNS4_8identityENS4_23SM90_TMA_LOAD_MULTICASTES1C_vS1D_EENS_8epilogue10collective6detail29Sm90TmaWarpSpecializedAdapterINS1H_15DefaultEpilogueISK_SL_SL_NS1G_6thread17LinearCombinationISK_Li1EffLNS1L_9ScaleType4KindE0ELNS_15FloatRoundStyleE2ESK_EENS1_15EpilogueDefaultEEEEEvvEEEEvNT_6ParamsE --------------------------
	.section	.nv.info._ZN7cutlass13device_kernelINS_4gemm6kernel13GemmUniversalIN4cute5tupleIJiiiiEEENS1_10collective13CollectiveMmaINS1_37MainloopSm90TmaGmmaWarpSpecializedFP8ILi4ENS5_IJNS4_1CILi2EEENSA_ILi1EEESC_EEENS1_32KernelTmaWarpSpecializedPingpongEEENS5_IJNSA_ILi64EEENSA_ILi128EEENSA_ILi256EEEEEENS_12float_e4m3_tENS5_IJlSC_lEEESK_SL_NS4_8TiledMMAINS4_8MMA_AtomIJNS4_4SM904GMMA31MMA_64x128x32_F32E4M3E4M3_SS_TNILNSP_7ScaleInE1ELSR_1EEEEEENS4_6LayoutINS5_IJSC_SC_SC_EEENS5_IJNSA_ILi0EEESW_SW_EEEEENS5_IJNS4_10UnderscoreESZ_SZ_EEEEENS4_13SM90_TMA_LOADENS4_14ComposedLayoutINS4_7SwizzleILi3ELi4ELi3EEENS4_18smem_ptr_flag_bitsILi8EEENSU_INS5_IJNSA_ILi8EEESH_EEENS5_IJSH_SC_EEEEEEEvNS4_8identityENS4_23SM90_TMA_LOAD_MULTICASTES1C_vS1D_EENS_8epilogue10collective6detail29Sm90TmaWarpSpecializedAdapterINS1H_15DefaultEpilogueISK_SL_SL_NS1G_6thread17LinearCombinationISK_Li1EffLNS1L_9ScaleType4KindE0ELNS_15FloatRoundStyleE2ESK_EENS1_15EpilogueDefaultEEEEEvvEEEEvNT_6ParamsE,"",@"SHT_CUDA_INFO"
	.sectionflags	@""
	.align	4


	//----- nvinfo : EIATTR_CUDA_API_VERSION
	.align		4
        /*0000*/ 	.byte	0x04, 0x37
        /*0002*/ 	.short	(.L_18 - .L_17)
.L_17:
        /*0004*/ 	.word	0x00000082


	//----- nvinfo : EIATTR_KPARAM_INFO
	.align		4
.L_18:
        /*0008*/ 	.byte	0x04, 0x17
        /*000a*/ 	.short	(.L_20 - .L_19)
.L_19:
        /*000c*/ 	.word	0x00000000
        /*0010*/ 	.short	0x0000
        /*0012*/ 	.short	0x0070
        /*0014*/ 	.byte	0x00, 0xf0, 0x01, 0x10


	//----- nvinfo : EIATTR_SPARSE_MMA_MASK
	.align		4
.L_20:
        /*0018*/ 	.byte	0x03, 0x50
        /*001a*/ 	.short	0x0000


	//----- nvinfo : EIATTR_MAXREG_COUNT
	.align		4
        /*001c*/ 	.byte	0x03, 0x1b
        /*001e*/ 	.short	0x00a8


	//----- nvinfo : EIATTR_NUM_BARRIERS
	.align		4
        /*0020*/ 	.byte	0x02, 0x4c
        /*0022*/ 	.byte	0x01
	.zero		1


	//----- nvinfo : EIATTR_MERCURY_ISA_VERSION
	.align		4
        /*0024*/ 	.byte	0x03, 0x5f
        /*0026*/ 	.short	0x0101


	//----- nvinfo : EIATTR_INT_WARP_WIDE_INSTR_OFFSETS
	.align		4
        /*0028*/ 	.byte	0x04, 0x31
        /*002a*/ 	.short	(.L_22 - .L_21)


	//   ....[0]....
.L_21:
        /*002c*/ 	.word	0x00000580


	//   ....[1]....
        /*0030*/ 	.word	0x000005f0


	//   ....[2]....
        /*0034*/ 	.word	0x00000690


	//   ....[3]....
        /*0038*/ 	.word	0x000006a0


	//   ....[4]....
        /*003c*/ 	.word	0x000006b0


	//   ....[5]....
        /*0040*/ 	.word	0x000006d0


	//   ....[6]....
        /*0044*/ 	.word	0x000007f0


	//   ....[7]....
        /*0048*/ 	.word	0x00000800


	//   ....[8]....
        /*004c*/ 	.word	0x00003620


	//----- nvinfo : EIATTR_COOP_GROUP_MASK_REGIDS
	.align		4
.L_22:
        /*0050*/ 	.byte	0x04, 0x29
        /*0052*/ 	.short	(.L_24 - .L_23)


	//   ....[0]....
.L_23:
        /*0054*/ 	.word	0xffffffff


	//   ....[1]....
        /*0058*/ 	.word	0xffffffff


	//   ....[2]....
        /*005c*/ 	.word	0xffffffff


	//   ....[3]....
        /*0060*/ 	.word	0xffffffff


	//   ....[4]....
        /*0064*/ 	.word	0xffffffff


	//   ....[5]....
        /*0068*/ 	.word	0xffffffff


	//   ....[6]....
        /*006c*/ 	.word	0xffffffff


	//----- nvinfo : EIATTR_COOP_GROUP_INSTR_OFFSETS
	.align		4
.L_24:
        /*0070*/ 	.byte	0x04, 0x28
        /*0072*/ 	.short	(.L_26 - .L_25)


	//   ....[0]....
.L_25:
        /*0074*/ 	.word	0x00000050


	//   ....[1]....
        /*0078*/ 	.word	0x00000080


	//   ....[2]....
        /*007c*/ 	.word	0x00000180


	//   ....[3]....
        /*0080*/ 	.word	0x000003a0


	//   ....[4]....
        /*0084*/ 	.word	0x000003e0


	//   ....[5]....
        /*0088*/ 	.word	0x00000490


	//   ....[6]....
        /*008c*/ 	.word	0x00000980


	//----- nvinfo : EIATTR_REG_RECONFIG
	.align		4
.L_26:
        /*0090*/ 	.byte	0x01, 0x54
	.zero		2


	//----- nvinfo : EIATTR_MBARRIER_INSTR_OFFSETS
	.align		4
        /*0094*/ 	.byte	0x04, 0x39
        /*0096*/ 	.short	(.L_28 - .L_27)


	//   ....[0]....
.L_27:
        /*0098*/ 	.word	0x00000300
        /*009c*/ 	.word	0x000000ff
        /*00a0*/ 	.word	0x00000000
        /*00a4*/ 	.short	0x0100
        /*00a6*/ 	.byte	0x0a
	.zero		1


	//   ....[1]....
        /*00a8*/ 	.word	0x00000310
        /*00ac*/ 	.word	0x000000ff
        /*00b0*/ 	.word	0x00000020
        /*00b4*/ 	.short	0x0100
        /*00b6*/ 	.byte	0x0a
	.zero		1


	//   ....[2]....
        /*00b8*/ 	.word	0x00000320
        /*00bc*/ 	.word	0x000000ff
        /*00c0*/ 	.word	0x00000008
        /*00c4*/ 	.short	0x0100
        /*00c6*/ 	.byte	0x0a
	.zero		1


	//   ....[3]....
        /*00c8*/ 	.word	0x00000330
        /*00cc*/ 	.word	0x000000ff
        /*00d0*/ 	.word	0x00000028
        /*00d4*/ 	.short	0x0100
        /*00d6*/ 	.byte	0x0a
	.zero		1


	//   ....[4]....
        /*00d8*/ 	.word	0x00000340
        /*00dc*/ 	.word	0x000000ff
        /*00e0*/ 	.word	0x00000010
        /*00e4*/ 	.short	0x0100
        /*00e6*/ 	.byte	0x0a
	.zero		1


	//   ....[5]....
        /*00e8*/ 	.word	0x00000350
        /*00ec*/ 	.word	0x000000ff
        /*00f0*/ 	.word	0x00000030
        /*00f4*/ 	.short	0x0100
        /*00f6*/ 	.byte	0x0a
	.zero		1


	//   ....[6]....
        /*00f8*/ 	.word	0x00000360
        /*00fc*/ 	.word	0x000000ff
        /*0100*/ 	.word	0x00000018
        /*0104*/ 	.short	0x0100
        /*0106*/ 	.byte	0x0a
	.zero		1


	//   ....[7]....
        /*0108*/ 	.word	0x00000370
        /*010c*/ 	.word	0x000000ff
        /*0110*/ 	.word	0x00000038
        /*0114*/ 	.short	0x0100
        /*0116*/ 	.byte	0x0a
	.zero		1


	//   ....[8]....
        /*0118*/ 	.word	0x00000840
        /*011c*/ 	.word	0x000000ff
        /*0120*/ 	.word	0x00000070
        /*0124*/ 	.short	0x0100
        /*0126*/ 	.byte	0x0e
	.zero		1


	//   ....[9]....
        /*0128*/ 	.word	0x00000890
        /*012c*/ 	.word	0x000000ff
        /*0130*/ 	.word	0x00000078
        /*0134*/ 	.short	0x0100
        /*0136*/ 	.byte	0x0e
	.zero		1


	//   ....[10]....
        /*0138*/ 	.word	0x000008c0
        /*013c*/ 	.word	0x000000ff
        /*0140*/ 	.word	0x00000050
        /*0144*/ 	.short	0x0100
        /*0146*/ 	.byte	0x0f
	.zero		1


	//   ....[11]....
        /*0148*/ 	.word	0x00000910
        /*014c*/ 	.word	0x000000ff
        /*0150*/ 	.word	0x00000058
        /*0154*/ 	.short	0x0100
        /*0156*/ 	.byte	0x0f
	.zero		1


	//   ....[12]....
        /*0158*/ 	.word	0x00000920
        /*015c*/ 	.word	0x000000ff
        /*0160*/ 	.word	0x00000060
        /*0164*/ 	.short	0x0100
        /*0166*/ 	.byte	0x0f
	.zero		1


	//   ....[13]....
        /*0168*/ 	.word	0x00000930
        /*016c*/ 	.word	0x000000ff
        /*0170*/ 	.word	0x00000068
        /*0174*/ 	.short	0x0100
        /*0176*/ 	.byte	0x0f
	.zero		1


	//   ....[14]....
        /*0178*/ 	.word	0x00001750
        /*017c*/ 	.word	0x0000000f
        /*0180*/ 	.word	0xfffffff8
        /*0184*/ 	.short	0x010a
        /*0186*/ 	.byte	0x3f
	.zero		1


	//   ....[15]....
        /*0188*/ 	.word	0x00001c30
        /*018c*/ 	.word	0x000000ff
        /*0190*/ 	.word	0x00000000
        /*0194*/ 	.short	0x010a
        /*0196*/ 	.byte	0x04
	.zero		1


	//   ....[16]....
        /*0198*/ 	.word	0x00001c70
        /*019c*/ 	.word	0x000000ff
        /*01a0*/ 	.word	0x00000000
        /*01a4*/ 	.short	0x010a
        /*01a6*/ 	.byte	0x04
	.zero		1


	//   ....[17]....
        /*01a8*/ 	.word	0x00002770
        /*01ac*/ 	.word	0x000000ff
        /*01b0*/ 	.word	0x00000000
        /*01b4*/ 	.short	0x010a
        /*01b6*/ 	.byte	0x10
	.zero		1


	//   ....[18]....
        /*01b8*/ 	.word	0x000027b0
        /*01bc*/ 	.word	0x000000ff
        /*01c0*/ 	.word	0x00000000
        /*01c4*/ 	.short	0x010a
        /*01c6*/ 	.byte	0x10
	.zero		1


	//   ....[19]....
        /*01c8*/ 	.word	0x00003020
        /*01cc*/ 	.word	0x00000093
        /*01d0*/ 	.word	0x00000000
        /*01d4*/ 	.short	0x0101
        /*01d6*/ 	.byte	0x3f
	.zero		1


	//   ....[20]....
        /*01d8*/ 	.word	0x00003590
        /*01dc*/ 	.word	0x00000095
        /*01e0*/ 	.word	0x00000000
        /*01e4*/ 	.short	0x0101
        /*01e6*/ 	.byte	0x18
	.zero		1


	//   ....[21]....
        /*01e8*/ 	.word	0x000036a0
        /*01ec*/ 	.word	0x0000000d
        /*01f0*/ 	.word	0x00000000
        /*01f4*/ 	.short	0x0101
        /*01f6*/ 	.byte	0x3f
	.zero		1


	//   ....[22]....
        /*01f8*/ 	.word	0x00003710
        /*01fc*/ 	.word	0x0000000f
        /*0200*/ 	.word	0x00000008
        /*0204*/ 	.short	0x010a
        /*0206*/ 	.byte	0x3f
	.zero		1


	//   ....[23]....
        /*0208*/ 	.word	0x00007f30
        /*020c*/ 	.word	0x00000010
        /*0210*/ 	.word	0x00000000
        /*0214*/ 	.short	0x0101
        /*0216*/ 	.byte	0x18
	.zero		1


	//   ....[24]....
        /*0218*/ 	.word	0x00008a00
        /*021c*/ 	.word	0x0000000f
        /*0220*/ 	.word	0x00000020
        /*0224*/ 	.short	0x010a
        /*0226*/ 	.byte	0x3f
	.zero		1


	//   ....[25]....
        /*0228*/ 	.word	0x00008e70
        /*022c*/ 	.word	0x00000004
        /*0230*/ 	.word	0x00000078
        /*0234*/ 	.short	0x0101
        /*0236*/ 	.byte	0x3f
	.zero		1


	//   ....[26]....
        /*0238*/ 	.word	0x000095e0
        /*023c*/ 	.word	0x00000005
        /*0240*/ 	.word	0x00000000
        /*0244*/ 	.short	0x010a
        /*0246*/ 	.byte	0x3f
	.zero		1


	//   ....[27]....
        /*0248*/ 	.word	0x00009660
        /*024c*/ 	.word	0x00000007
        /*0250*/ 	.word	0x00000000
        /*0254*/ 	.short	0x010a
        /*0256*/ 	.byte	0x3f
	.zero		1


	//   ....[28]....
        /*0258*/ 	.word	0x000096f0
        /*025c*/ 	.word	0x00000006
        /*0260*/ 	.word	0x00000000
        /*0264*/ 	.short	0x010a
        /*0266*/ 	.byte	0x3f
	.zero		1


	//   ....[29]....
        /*0268*/ 	.word	0x00009780
        /*026c*/ 	.word	0x00000003
        /*0270*/ 	.word	0x00000000
        /*0274*/ 	.short	0x010a
        /*0276*/ 	.byte	0x3f
	.zero		1


	//   ....[30]....
        /*0278*/ 	.word	0x000097e0
        /*027c*/ 	.word	0x0000000f
        /*0280*/ 	.word	0xfffffff8
        /*0284*/ 	.short	0x010a
        /*0286*/ 	.byte	0x3f
	.zero		1


	//   ....[31]....
        /*0288*/ 	.word	0x00009840
        /*028c*/ 	.word	0x0000000d
        /*0290*/ 	.word	0x00000000
        /*0294*/ 	.short	0x010a
        /*0296*/ 	.byte	0x3f
	.zero		1


	//   ....[32]....
        /*0298*/ 	.word	0x000098a0
        /*029c*/ 	.word	0x00000093
        /*02a0*/ 	.word	0x00000000
        /*02a4*/ 	.short	0x010a
        /*02a6*/ 	.byte	0x3f
	.zero		1


	//   ....[33]....
        /*02a8*/ 	.word	0x000098f0
        /*02ac*/ 	.word	0x0000000f
        /*02b0*/ 	.word	0x00000008
        /*02b4*/ 	.short	0x010a
        /*02b6*/ 	.byte	0x3f
	.zero		1


	//   ....[34]....
        /*02b8*/ 	.word	0x000099c0
        /*02bc*/ 	.word	0x0000000f
        /*02c0*/ 	.word	0x00000020
        /*02c4*/ 	.short	0x010a
        /*02c6*/ 	.byte	0x3f
	.zero		1


	//   ....[35]....
        /*02c8*/ 	.word	0x00009aa0
        /*02cc*/ 	.word	0x00000005
        /*02d0*/ 	.word	0x00000000
        /*02d4*/ 	.short	0x010a
        /*02d6*/ 	.byte	0x3f
	.zero		1


	//   ....[36]....
        /*02d8*/ 	.word	0x00009af0
        /*02dc*/ 	.word	0x00000007
        /*02e0*/ 	.word	0x00000000
        /*02e4*/ 	.short	0x010a
        /*02e6*/ 	.byte	0x3f
	.zero		1


	//   ....[37]....
        /*02e8*/ 	.word	0x00009b40
        /*02ec*/ 	.word	0x00000006
        /*02f0*/ 	.word	0x00000000
        /*02f4*/ 	.short	0x010a
        /*02f6*/ 	.byte	0x3f
	.zero		1


	//----- nvinfo : EIATTR_NUM_MBARRIERS
	.align		4
.L_28:
        /*02f8*/ 	.byte	0x03, 0x38
        /*02fa*/ 	.short	0x000e


	//----- nvinfo : EIATTR_EXIT_INSTR_OFFSETS
	.align		4
        /*02fc*/ 	.byte	0x04, 0x1c
        /*02fe*/ 	.short	(.L_30 - .L_29)


	//   ....[0]....
.L_29:
        /*0300*/ 	.word	0x00001440


	//   ....[1]....
        /*0304*/ 	.word	0x000014a0


	//   ....[2]....
        /*0308*/ 	.word	0x000086e0


	//   ....[3]....
        /*030c*/ 	.word	0x00008710


	//   ....[4]....
        /*0310*/ 	.word	0x000097d0


	//----- nvinfo : EIATTR_MAX_THREADS
	.align		4
.L_30:
        /*0314*/ 	.byte	0x04, 0x05
        /*0316*/ 	.short	(.L_32 - .L_31)
.L_31:
        /*0318*/ 	.word	0x00000180
        /*031c*/ 	.word	0x00000001
        /*0320*/ 	.word	0x00000001


	//----- nvinfo : EIATTR_CRS_STACK_SIZE
	.align		4
.L_32:
        /*0324*/ 	.byte	0x04, 0x1e
        /*0326*/ 	.short	(.L_34 - .L_33)
.L_33:
        /*0328*/ 	.word	0x00000000


	//----- nvinfo : EIATTR_CBANK_PARAM_SIZE
	.align		4
.L_34:
        /*032c*/ 	.byte	0x03, 0x19
        /*032e*/ 	.short	0x0470


	//----- nvinfo : EIATTR_PARAM_CBANK
	.align		4
        /*0330*/ 	.byte	0x04, 0x0a
        /*0332*/ 	.short	(.L_36 - .L_35)
	.align		4
.L_35:
        /*0334*/ 	.word	index@(.nv.constant0._ZN7cutlass13device_kernelINS_4gemm6kernel13GemmUniversalIN4cute5tupleIJiiiiEEENS1_10collective13CollectiveMmaINS1_37MainloopSm90TmaGmmaWarpSpecializedFP8ILi4ENS5_IJNS4_1CILi2EEENSA_ILi1EEESC_EEENS1_32KernelTmaWarpSpecializedPingpongEEENS5_IJNSA_ILi64EEENSA_ILi128EEENSA_ILi256EEEEEENS_12float_e4m3_tENS5_IJlSC_lEEESK_SL_NS4_8TiledMMAINS4_8MMA_AtomIJNS4_4SM904GMMA31MMA_64x128x32_F32E4M3E4M3_SS_TNILNSP_7ScaleInE1ELSR_1EEEEEENS4_6LayoutINS5_IJSC_SC_SC_EEENS5_IJNSA_ILi0EEESW_SW_EEEEENS5_IJNS4_10UnderscoreESZ_SZ_EEEEENS4_13SM90_TMA_LOADENS4_14ComposedLayoutINS4_7SwizzleILi3ELi4ELi3EEENS4_18smem_ptr_flag_bitsILi8EEENSU_INS5_IJNSA_ILi8EEESH_EEENS5_IJSH_SC_EEEEEEEvNS4_8identityENS4_23SM90_TMA_LOAD_MULTICASTES1C_vS1D_EENS_8epilogue10collective6detail29Sm90TmaWarpSpecializedAdapterINS1H_15DefaultEpilogueISK_SL_SL_NS1G_6thread17LinearCombinationISK_Li1EffLNS1L_9ScaleType4KindE0ELNS_15FloatRoundStyleE2ESK_EENS1_15EpilogueDefaultEEEEEvvEEEEvNT_6ParamsE)
        /*0338*/ 	.short	0x0210
        /*033a*/ 	.short	0x0470


	//----- nvinfo : EIATTR_SW_WAR
	.align		4
.L_36:
        /*033c*/ 	.byte	0x04, 0x36
        /*033e*/ 	.short	(.L_38 - .L_37)
.L_37:
        /*0340*/ 	.word	0x00000008
.L_38:


//--------------------- .nv.callgraph             --------------------------
	.section	.nv.callgraph,"",@"SHT_CUDA_CALLGRAPH"
	.align	4
	.sectionentsize	8
	.align		4
        /*0000*/ 	.word	0x00000000
	.align		4
        /*0004*/ 	.word	0xffffffff
	.align		4
        /*0008*/ 	.word	0x00000000
	.align		4
        /*000c*/ 	.word	0xfffffffe
	.align		4
        /*0010*/ 	.word	0x00000000
	.align		4
        /*0014*/ 	.word	0xfffffffd
	.align		4
        /*0018*/ 	.word	0x00000000
	.align		4
        /*001c*/ 	.word	0xfffffffc


//--------------------- .nv.constant4             --------------------------
	.section	.nv.constant4,"a",@progbits
	.align	8
	.align		8
.nv.constant4:
        /*0000*/ 	.dword	_ZN39_INTERNAL_aa184848_4_k_cu_4e003416_86504cuda3std3__45__cpo5beginE
	.align		8
        /*0008*/ 	.dword	_ZN39_INTERNAL_aa184848_4_k_cu_4e003416_86504cuda3std3__45__cpo3endE
	.align		8
        /*0010*/ 	.dword	_ZN39_INTERNAL_aa184848_4_k_cu_4e003416_86504cuda3std3__45__cpo6cbeginE
	.align		8
        /*0018*/ 	.dword	_ZN39_INTERNAL_aa184848_4_k_cu_4e003416_86504cuda3std3__45__cpo4cendE
	.align		8
        /*0020*/ 	.dword	_ZN39_INTERNAL_aa184848_4_k_cu_4e003416_86504cuda3std3__441_GLOBAL__N__aa184848_4_k_cu_4e003416_86506ignoreE
	.align		8
        /*0028*/ 	.dword	_ZN39_INTERNAL_aa184848_4_k_cu_4e003416_86504cuda3std3__419piecewise_constructE
	.align		8
        /*0030*/ 	.dword	_ZN39_INTERNAL_aa184848_4_k_cu_4e003416_86504cuda3std3__48in_placeE
	.align		8
        /*0038*/ 	.dword	_ZN39_INTERNAL_aa184848_4_k_cu_4e003416_86504cuda3std6ranges3__45__cpo4swapE
	.align		8
        /*0040*/ 	.dword	_ZN39_INTERNAL_aa184848_4_k_cu_4e003416_86504cuda3std6ranges3__45__cpo9iter_moveE
	.align		8
        /*0048*/ 	.dword	_ZN39_INTERNAL_aa184848_4_k_cu_4e003416_86504cute7productE
	.align		8
        /*0050*/ 	.dword	_ZN39_INTERNAL_aa184848_4_k_cu_4e003416_86504cute1_E


//--------------------- .text._ZN7cutlass13device_kernelINS_4gemm6kernel13GemmUniversalIN4cute5tupleIJiiiiEEENS1_10collective13CollectiveMmaINS1_37MainloopSm90TmaGmmaWarpSpecializedFP8ILi4ENS5_IJNS4_1CILi2EEENSA_ILi1EEESC_EEENS1_32KernelTmaWarpSpecializedPingpongEEENS5_IJNSA_ILi64EEENSA_ILi128EEENSA_ILi256EEEEEENS_12float_e4m3_tENS5_IJlSC_lEEESK_SL_NS4_8TiledMMAINS4_8MMA_AtomIJNS4_4SM904GMMA31MMA_64x128x32_F32E4M3E4M3_SS_TNILNSP_7ScaleInE1ELSR_1EEEEEENS4_6LayoutINS5_IJSC_SC_SC_EEENS5_IJNSA_ILi0EEESW_SW_EEEEENS5_IJNS4_10UnderscoreESZ_SZ_EEEEENS4_13SM90_TMA_LOADENS4_14ComposedLayoutINS4_7SwizzleILi3ELi4ELi3EEENS4_18smem_ptr_flag_bitsILi8EEENSU_INS5_IJNSA_ILi8EEESH_EEENS5_IJSH_SC_EEEEEEEvNS4_8identityENS4_23SM90_TMA_LOAD_MULTICASTES1C_vS1D_EENS_8epilogue10collective6detail29Sm90TmaWarpSpecializedAdapterINS1H_15DefaultEpilogueISK_SL_SL_NS1G_6thread17LinearCombinationISK_Li1EffLNS1L_9ScaleType4KindE0ELNS_15FloatRoundStyleE2ESK_EENS1_15EpilogueDefaultEEEEEvvEEEEvNT_6ParamsE --------------------------
	.section	.text._ZN7cutlass13device_kernelINS_4gemm6kernel13GemmUniversalIN4cute5tupleIJiiiiEEENS1_10collective13CollectiveMmaINS1_37MainloopSm90TmaGmmaWarpSpecializedFP8ILi4ENS5_IJNS4_1CILi2EEENSA_ILi1EEESC_EEENS1_32KernelTmaWarpSpecializedPingpongEEENS5_IJNSA_ILi64EEENSA_ILi128EEENSA_ILi256EEEEEENS_12float_e4m3_tENS5_IJlSC_lEEESK_SL_NS4_8TiledMMAINS4_8MMA_AtomIJNS4_4SM904GMMA31MMA_64x128x32_F32E4M3E4M3_SS_TNILNSP_7ScaleInE1ELSR_1EEEEEENS4_6LayoutINS5_IJSC_SC_SC_EEENS5_IJNSA_ILi0EEESW_SW_EEEEENS5_IJNS4_10UnderscoreESZ_SZ_EEEEENS4_13SM90_TMA_LOADENS4_14ComposedLayoutINS4_7SwizzleILi3ELi4ELi3EEENS4_18smem_ptr_flag_bitsILi8EEENSU_INS5_IJNSA_ILi8EEESH_EEENS5_IJSH_SC_EEEEEEEvNS4_8identityENS4_23SM90_TMA_LOAD_MULTICASTES1C_vS1D_EENS_8epilogue10collective6detail29Sm90TmaWarpSpecializedAdapterINS1H_15DefaultEpilogueISK_SL_SL_NS1G_6thread17LinearCombinationISK_Li1EffLNS1L_9ScaleType4KindE0ELNS_15FloatRoundStyleE2ESK_EENS1_15EpilogueDefaultEEEEEvvEEEEvNT_6ParamsE,"ax",@progbits
	.align	128
.text._ZN7cutlass13device_kernelINS_4gemm6kernel13GemmUniversalIN4cute5tupleIJiiiiEEENS1_10collective13CollectiveMmaINS1_37MainloopSm90TmaGmmaWarpSpecializedFP8ILi4ENS5_IJNS4_1CILi2EEENSA_ILi1EEESC_EEENS1_32KernelTmaWarpSpecializedPingpongEEENS5_IJNSA_ILi64EEENSA_ILi128EEENSA_ILi256EEEEEENS_12float_e4m3_tENS5_IJlSC_lEEESK_SL_NS4_8TiledMMAINS4_8MMA_AtomIJNS4_4SM904GMMA31MMA_64x128x32_F32E4M3E4M3_SS_TNILNSP_7ScaleInE1ELSR_1EEEEEENS4_6LayoutINS5_IJSC_SC_SC_EEENS5_IJNSA_ILi0EEESW_SW_EEEEENS5_IJNS4_10UnderscoreESZ_SZ_EEEEENS4_13SM90_TMA_LOADENS4_14ComposedLayoutINS4_7SwizzleILi3ELi4ELi3EEENS4_18smem_ptr_flag_bitsILi8EEENSU_INS5_IJNSA_ILi8EEESH_EEENS5_IJSH_SC_EEEEEEEvNS4_8identityENS4_23SM90_TMA_LOAD_MULTICASTES1C_vS1D_EENS_8epilogue10collective6detail29Sm90TmaWarpSpecializedAdapterINS1H_15DefaultEpilogueISK_SL_SL_NS1G_6thread17LinearCombinationISK_Li1EffLNS1L_9ScaleType4KindE0ELNS_15FloatRoundStyleE2ESK_EENS1_15EpilogueDefaultEEEEEvvEEEEvNT_6ParamsE:
        .type           _ZN7cutlass13device_kernelINS_4gemm6kernel13GemmUniversalIN4cute5tupleIJiiiiEEENS1_10collective13CollectiveMmaINS1_37MainloopSm90TmaGmmaWarpSpecializedFP8ILi4ENS5_IJNS4_1CILi2EEENSA_ILi1EEESC_EEENS1_32KernelTmaWarpSpecializedPingpongEEENS5_IJNSA_ILi64EEENSA_ILi128EEENSA_ILi256EEEEEENS_12float_e4m3_tENS5_IJlSC_lEEESK_SL_NS4_8TiledMMAINS4_8MMA_AtomIJNS4_4SM904GMMA31MMA_64x128x32_F32E4M3E4M3_SS_TNILNSP_7ScaleInE1ELSR_1EEEEEENS4_6LayoutINS5_IJSC_SC_SC_EEENS5_IJNSA_ILi0EEESW_SW_EEEEENS5_IJNS4_10UnderscoreESZ_SZ_EEEEENS4_13SM90_TMA_LOADENS4_14ComposedLayoutINS4_7SwizzleILi3ELi4ELi3EEENS4_18smem_ptr_flag_bitsILi8EEENSU_INS5_IJNSA_ILi8EEESH_EEENS5_IJSH_SC_EEEEEEEvNS4_8identityENS4_23SM90_TMA_LOAD_MULTICASTES1C_vS1D_EENS_8epilogue10collective6detail29Sm90TmaWarpSpecializedAdapterINS1H_15DefaultEpilogueISK_SL_SL_NS1G_6thread17LinearCombinationISK_Li1EffLNS1L_9ScaleType4KindE0ELNS_15FloatRoundStyleE2ESK_EENS1_15EpilogueDefaultEEEEEvvEEEEvNT_6ParamsE,@function
        .size           _ZN7cutlass13device_kernelINS_4gemm6kernel13GemmUniversalIN4cute5tupleIJiiiiEEENS1_10collective13CollectiveMmaINS1_37MainloopSm90TmaGmmaWarpSpecializedFP8ILi4ENS5_IJNS4_1CILi2EEENSA_ILi1EEESC_EEENS1_32KernelTmaWarpSpecializedPingpongEEENS5_IJNSA_ILi64EEENSA_ILi128EEENSA_ILi256EEEEEENS_12float_e4m3_tENS5_IJlSC_lEEESK_SL_NS4_8TiledMMAINS4_8MMA_AtomIJNS4_4SM904GMMA31MMA_64x128x32_F32E4M3E4M3_SS_TNILNSP_7ScaleInE1ELSR_1EEEEEENS4_6LayoutINS5_IJSC_SC_SC_EEENS5_IJNSA_ILi0EEESW_SW_EEEEENS5_IJNS4_10UnderscoreESZ_SZ_EEEEENS4_13SM90_TMA_LOADENS4_14ComposedLayoutINS4_7SwizzleILi3ELi4ELi3EEENS4_18smem_ptr_flag_bitsILi8EEENSU_INS5_IJNSA_ILi8EEESH_EEENS5_IJSH_SC_EEEEEEEvNS4_8identityENS4_23SM90_TMA_LOAD_MULTICASTES1C_vS1D_EENS_8epilogue10collective6detail29Sm90TmaWarpSpecializedAdapterINS1H_15DefaultEpilogueISK_SL_SL_NS1G_6thread17LinearCombinationISK_Li1EffLNS1L_9ScaleType4KindE0ELNS_15FloatRoundStyleE2ESK_EENS1_15EpilogueDefaultEEEEEvvEEEEvNT_6ParamsE,(.L_x_207 - _ZN7cutlass13device_kernelINS_4gemm6kernel13GemmUniversalIN4cute5tupleIJiiiiEEENS1_10collective13CollectiveMmaINS1_37MainloopSm90TmaGmmaWarpSpecializedFP8ILi4ENS5_IJNS4_1CILi2EEENSA_ILi1EEESC_EEENS1_32KernelTmaWarpSpecializedPingpongEEENS5_IJNSA_ILi64EEENSA_ILi128EEENSA_ILi256EEEEEENS_12float_e4m3_tENS5_IJlSC_lEEESK_SL_NS4_8TiledMMAINS4_8MMA_AtomIJNS4_4SM904GMMA31MMA_64x128x32_F32E4M3E4M3_SS_TNILNSP_7ScaleInE1ELSR_1EEEEEENS4_6LayoutINS5_IJSC_SC_SC_EEENS5_IJNSA_ILi0EEESW_SW_EEEEENS5_IJNS4_10UnderscoreESZ_SZ_EEEEENS4_13SM90_TMA_LOADENS4_14ComposedLayoutINS4_7SwizzleILi3ELi4ELi3EEENS4_18smem_ptr_flag_bitsILi8EEENSU_INS5_IJNSA_ILi8EEESH_EEENS5_IJSH_SC_EEEEEEEvNS4_8identityENS4_23SM90_TMA_LOAD_MULTICASTES1C_vS1D_EENS_8epilogue10collective6detail29Sm90TmaWarpSpecializedAdapterINS1H_15DefaultEpilogueISK_SL_SL_NS1G_6thread17LinearCombinationISK_Li1EffLNS1L_9ScaleType4KindE0ELNS_15FloatRoundStyleE2ESK_EENS1_15EpilogueDefaultEEEEEvvEEEEvNT_6ParamsE)
        .other          _ZN7cutlass13device_kernelINS_4gemm6kernel13GemmUniversalIN4cute5tupleIJiiiiEEENS1_10collective13CollectiveMmaINS1_37MainloopSm90TmaGmmaWarpSpecializedFP8ILi4ENS5_IJNS4_1CILi2EEENSA_ILi1EEESC_EEENS1_32KernelTmaWarpSpecializedPingpongEEENS5_IJNSA_ILi64EEENSA_ILi128EEENSA_ILi256EEEEEENS_12float_e4m3_tENS5_IJlSC_lEEESK_SL_NS4_8TiledMMAINS4_8MMA_AtomIJNS4_4SM904GMMA31MMA_64x128x32_F32E4M3E4M3_SS_TNILNSP_7ScaleInE1ELSR_1EEEEEENS4_6LayoutINS5_IJSC_SC_SC_EEENS5_IJNSA_ILi0EEESW_SW_EEEEENS5_IJNS4_10UnderscoreESZ_SZ_EEEEENS4_13SM90_TMA_LOADENS4_14ComposedLayoutINS4_7SwizzleILi3ELi4ELi3EEENS4_18smem_ptr_flag_bitsILi8EEENSU_INS5_IJNSA_ILi8EEESH_EEENS5_IJSH_SC_EEEEEEEvNS4_8identityENS4_23SM90_TMA_LOAD_MULTICASTES1C_vS1D_EENS_8epilogue10collective6detail29Sm90TmaWarpSpecializedAdapterINS1H_15DefaultEpilogueISK_SL_SL_NS1G_6thread17LinearCombinationISK_Li1EffLNS1L_9ScaleType4KindE0ELNS_15FloatRoundStyleE2ESK_EENS1_15EpilogueDefaultEEEEEvvEEEEvNT_6ParamsE,@"STO_CUDA_ENTRY STV_DEFAULT"
_ZN7cutlass13device_kernelINS_4gemm6kernel13GemmUniversalIN4cute5tupleIJiiiiEEENS1_10collective13CollectiveMmaINS1_37MainloopSm90TmaGmmaWarpSpecializedFP8ILi4ENS5_IJNS4_1CILi2EEENSA_ILi1EEESC_EEENS1_32KernelTmaWarpSpecializedPingpongEEENS5_IJNSA_ILi64EEENSA_ILi128EEENSA_ILi256EEEEEENS_12float_e4m3_tENS5_IJlSC_lEEESK_SL_NS4_8TiledMMAINS4_8MMA_AtomIJNS4_4SM904GMMA31MMA_64x128x32_F32E4M3E4M3_SS_TNILNSP_7ScaleInE1ELSR_1EEEEEENS4_6LayoutINS5_IJSC_SC_SC_EEENS5_IJNSA_ILi0EEESW_SW_EEEEENS5_IJNS4_10UnderscoreESZ_SZ_EEEEENS4_13SM90_TMA_LOADENS4_14ComposedLayoutINS4_7SwizzleILi3ELi4ELi3EEENS4_18smem_ptr_flag_bitsILi8EEENSU_INS5_IJNSA_ILi8EEESH_EEENS5_IJSH_SC_EEEEEEEvNS4_8identityENS4_23SM90_TMA_LOAD_MULTICASTES1C_vS1D_EENS_8epilogue10collective6detail29Sm90TmaWarpSpecializedAdapterINS1H_15DefaultEpilogueISK_SL_SL_NS1G_6thread17LinearCombinationISK_Li1EffLNS1L_9ScaleType4KindE0ELNS_15FloatRoundStyleE2ESK_EENS1_15EpilogueDefaultEEEEEvvEEEEvNT_6ParamsE:
[----:B------:R-:W-:Y:S01]  /*0000*/  LDC R1, c[0x0][0x28] ;  /* 0x00000a00ff017b82 */ /* 0x000fe20000000800 */
[----:B------:R-:W0:Y:S01]  /*0010*/  S2R R8, SR_TID.X ;  /* 0x0000000000087919 */ /* 0x000e220000002100 */
[----:B------:R-:W-:Y:S01]  /*0020*/  ELECT P0, URZ, PT ;  /* 0x00000000003f782f */ /* 0x000fe20003800000 */
[----:B------:R-:W-:Y:S01]  /*0030*/  BSSY B0, `(.L_x_0) ;  /* 0x0000014000007945 */ /* 0x000fe20003800000 */
[----:B0-----:R-:W-:-:S05]  /*0040*/  SHF.R.U32.HI R0, RZ, 0x5, R8 ;  /* 0x00000005ff007819 */ /* 0x001fca0000011608 */
[----:B------:R-:W0:Y:S02]  /*0050*/  SHFL.IDX PT, R2, R0, RZ, 0x1f ;  /* 0x00001fff00027589 */ /* 0x000e2400000e0000 */
[----:B0-----:R-:W-:Y:S02]  /*0060*/  R2UR UR6, R2 ;  /* 0x00000000020672ca */ /* 0x001fe400000e0000 */
[----:B------:R-:W-:-:S05]  /*0070*/  SHF.R.U32.HI R2, RZ, 0x7, R8 ;  /* 0x00000007ff027819 */ /* 0x000fca0000011608 */
[----:B------:R0:W1:Y:S06]  /*0080*/  SHFL.IDX PT, R3, R2, RZ, 0x1f ;  /* 0x00001fff02037589 */ /* 0x00006c00000e0000 */
[----:B------:R-:W-:Y:S02]  /*0090*/  USHF.R.S32.HI UR4, URZ, 0x1f, UR6 ;  /* 0x0000001f3f047899 */ /* 0x000fe40008011406 */
[----:B------:R-:W-:Y:S02]  /*00a0*/  ISETP.NE.OR P0, PT, RZ, UR6, !P0 ;  /* 0x00000006ff007c0c */ /* 0x000fe4000c705670 */
[----:B------:R-:W-:-:S04]  /*00b0*/  ULEA.HI UR4, UR4, UR6, URZ, 0x2 ;  /* 0x0000000604047291 */ /* 0x000fc8000f8f103f */
[----:B------:R-:W-:-:S04]  /*00c0*/  ULOP3.LUT UR4, UR4, 0xfffffffc, URZ, 0xc0, !UPT ;  /* 0xfffffffc04047892 */ /* 0x000fc8000f8ec03f */
[----:B------:R-:W-:-:S03]  /*00d0*/  UIADD3 UR6, UR6, -UR4, URZ ;  /* 0x8000000406067290 */ /* 0x000fc6000fffe03f */
[----:B0-----:R-:W-:Y:S09]  /*00e0*/  @P0 BRA `(.L_x_1) ;  /* 0x0000000000200947 */ /* 0x001ff20003800000 */
[----:B------:R-:W-:Y:S02]  /*00f0*/  ULDC.64 UR4, c[0x0][0x198] ;  /* 0x0000660000047ab9 */ /* 0x000fe40000000a00 */
[----:B------:R-:W-:Y:S02]  /*0100*/  UIADD3 UR8, UP0, UR4, 0xf0, URZ ;  /* 0x000000f004087890 */ /* 0x000fe4000ff1e03f */
[----:B------:R-:W-:Y:S02]  /*0110*/  UIADD3 UR4, UP1, UR4, 0x1f0, URZ ;  /* 0x000001f004047890 */ /* 0x000fe4000ff3e03f */
[----:B------:R-:W-:Y:S02]  /*0120*/  UIADD3.X UR9, URZ, UR5, URZ, UP0, !UPT ;  /* 0x000000053f097290 */ /* 0x000fe400087fe43f */
[----:B------:R-:W-:-:S07]  /*0130*/  UIADD3.X UR5, URZ, UR5, URZ, UP1, !UPT ;  /* 0x000000053f057290 */ /* 0x000fce0008ffe43f */
[----:B------:R0:W-:Y:S02]  /*0140*/  UTMACCTL.PF [UR8] ;  /* 0x00000000080079b9 */ /* 0x0001e40008040000 */
[----:B------:R0:W-:Y:S02]  /*0150*/  UTMACCTL.PF [UR4] ;  /* 0x00000000040079b9 */ /* 0x0001e40008040000 */
[----:B0-----:R-:W-:Y:S01]  /*0160*/  NOP ;  /* 0x0000000000007918 */ /* 0x001fe20000000000 */
.L_x_1:
[----:B------:R-:W-:Y:S05]  /*0170*/  BSYNC B0 ;  /* 0x0000000000007941 */ /* 0x000fea0003800000 */
.L_x_0:
[----:B------:R-:W0:Y:S01]  /*0180*/  SHFL.IDX PT, R4, R0, RZ, 0x1f ;  /* 0x00001fff00047589 */ /* 0x000e2200000e0000 */
[----:B-1----:R-:W-:Y:S01]  /*0190*/  R2UR UR17, R3 ;  /* 0x00000000031172ca */ /* 0x002fe200000e0000 */
[----:B------:R-:W-:-:S04]  /*01a0*/  UISETP.NE.AND UP0, UPT, UR6, 0x3, UPT ;  /* 0x000000030600788c */ /* 0x000fc8000bf05270 */
[----:B------:R-:W-:-:S08]  /*01b0*/  UISETP.EQ.OR UP0, UPT, UR6, URZ, !UP0 ;  /* 0x0000003f0600728c */ /* 0x000fd0000c702670 */
[----:B------:R-:W-:Y:S02]  /*01c0*/  UIADD3 UR18, UR17, -0x1, URZ ;  /* 0xffffffff11127890 */ /* 0x000fe4000fffe03f */
[----:B------:R-:W-:Y:S02]  /*01d0*/  UISETP.EQ.AND UP0, UPT, UR17, URZ, UP0 ;  /* 0x0000003f1100728c */ /* 0x000fe40008702270 */
[----:B------:R-:W-:Y:S02]  /*01e0*/  UISETP.GE.U32.AND UP1, UPT, UR18, 0x2, UPT ;  /* 0x000000021200788c */ /* 0x000fe4000bf26070 */
[----:B------:R-:W-:Y:S01]  /*01f0*/  USEL UR7, URZ, 0x1, !UP0 ;  /* 0x000000013f077887 */ /* 0x000fe2000c000000 */
[----:B0-----:R-:W-:-:S03]  /*0200*/  ISETP.NE.AND P0, PT, R4, RZ, PT ;  /* 0x000000ff0400720c */ /* 0x001fc60003f05270 */
[----:B------:R-:W-:-:S10]  /*0210*/  USEL UR7, UR7, 0x2, UP1 ;  /* 0x0000000207077887 */ /* 0x000fd40008800000 */
[----:B------:R-:W-:Y:S05]  /*0220*/  @P0 BRA `(.L_x_2) ;  /* 0x0000000000580947 */ /* 0x000fea0003800000 */
[----:B------:R-:W0:Y:S01]  /*0230*/  S2UR UR10, SR_CgaCtaId ;  /* 0x00000000000a79c3 */ /* 0x000e220000008800 */
[----:B------:R-:W-:Y:S01]  /*0240*/  UMOV UR4, 0x400 ;  /* 0x0000040000047882 */ /* 0x000fe20000000000 */
[----:B------:R-:W-:Y:S01]  /*0250*/  UMOV UR5, 0x1 ;  /* 0x0000000100057882 */ /* 0x000fe20000000000 */
[----:B------:R-:W-:Y:S01]  /*0260*/  UMOV UR8, 0x2 ;  /* 0x0000000200087882 */ /* 0x000fe20000000000 */
[----:B------:R-:W-:Y:S01]  /*0270*/  ELECT P0, URZ, PT ;  /* 0x00000000003f782f */ /* 0x000fe20003800000 */
[----:B------:R-:W-:-:S04]  /*0280*/  UIADD3 UR8, -UR8, 0x100000, URZ ;  /* 0x0010000008087890 */ /* 0x000fc8000fffe13f */
[----:B------:R-:W-:Y:S02]  /*0290*/  USHF.L.U32 UR9, UR8, 0xb, URZ ;  /* 0x0000000b08097899 */ /* 0x000fe4000800063f */
[----:B------:R-:W-:Y:S02]  /*02a0*/  USHF.L.U32 UR8, UR8, 0x1, URZ ;  /* 0x0000000108087899 */ /* 0x000fe4000800063f */
[----:B0-----:R-:W-:Y:S02]  /*02b0*/  ULEA UR10, UR10, UR4, 0x18 ;  /* 0x000000040a0a7291 */ /* 0x001fe4000f8ec03f */
[----:B------:R-:W-:-:S04]  /*02c0*/  UIADD3 UR4, -UR5, 0x100000, URZ ;  /* 0x0010000005047890 */ /* 0x000fc8000fffe13f */
[----:B------:R-:W-:Y:S02]  /*02d0*/  USHF.L.U32 UR5, UR4, 0xb, URZ ;  /* 0x0000000b04057899 */ /* 0x000fe4000800063f */
[----:B------:R-:W-:Y:S01]  /*02e0*/  USHF.L.U32 UR4, UR4, 0x1, URZ ;  /* 0x0000000104047899 */ /* 0x000fe2000800063f */
[----:B------:R-:W0:Y:S11]  /*02f0*/  FENCE.VIEW.ASYNC.S ;  /* 0x00000000000073c6 */ /* 0x000e360000000000 */
[----:B0-----:R0:W1:Y:S01]  /*0300*/  SYNCS.EXCH.64 URZ, [UR10], UR4 ;  /* 0x000000040a3f75b2 */ /* 0x0010620008000100 */
[----:B------:R0:W2:Y:S01]  /*0310*/  SYNCS.EXCH.64 URZ, [UR10+0x20], UR8 ;  /* 0x000020080a3f75b2 */ /* 0x0000a20008000100 */
[----:B------:R0:W3:Y:S01]  /*0320*/  SYNCS.EXCH.64 URZ, [UR10+0x8], UR4 ;  /* 0x000008040a3f75b2 */ /* 0x0000e20008000100 */
[----:B------:R0:W4:Y:S01]  /*0330*/  SYNCS.EXCH.64 URZ, [UR10+0x28], UR8 ;  /* 0x000028080a3f75b2 */ /* 0x0001220008000100 */
[----:B------:R0:W0:Y:S01]  /*0340*/  SYNCS.EXCH.64 URZ, [UR10+0x10], UR4 ;  /* 0x000010040a3f75b2 */ /* 0x0000220008000100 */
[----:B------:R0:W0:Y:S01]  /*0350*/  SYNCS.EXCH.64 URZ, [UR10+0x30], UR8 ;  /* 0x000030080a3f75b2 */ /* 0x0000220008000100 */
[----:B------:R0:W0:Y:S01]  /*0360*/  SYNCS.EXCH.64 URZ, [UR10+0x18], UR4 ;  /* 0x000018040a3f75b2 */ /* 0x0000220008000100 */
[----:B------:R0:W0:Y:S01]  /*0370*/  SYNCS.EXCH.64 URZ, [UR10+0x38], UR8 ;  /* 0x000038080a3f75b2 */ /* 0x0000220008000100 */
[----:B------:R-:W-:Y:S01]  /*0380*/  NOP ;  /* 0x0000000000007918 */ /* 0x000fe20000000000 */
.L_x_2:
[----:B------:R-:W5:Y:S01]  /*0390*/  S2UR UR11, SR_CTAID.X ;  /* 0x00000000000b79c3 */ /* 0x000f620000002500 */
[----:B------:R-:W1:Y:S01]  /*03a0*/  SHFL.IDX PT, R5, R0, RZ, 0x1f ;  /* 0x00001fff00057589 */ /* 0x000e6200000e0000 */
[----:B------:R-:W-:Y:S02]  /*03b0*/  SHF.R.S32.HI R3, RZ, 0x1f, R8 ;  /* 0x0000001fff037819 */ /* 0x000fe40000011408 */
[----:B------:R-:W-:Y:S01]  /*03c0*/  ELECT P0, URZ, PT ;  /* 0x00000000003f782f */ /* 0x000fe20003800000 */
[----:B------:R-:W-:Y:S01]  /*03d0*/  NOP ;  /* 0x0000000000007918 */ /* 0x000fe20000000000 */
[----:B------:R2:W3:Y:S01]  /*03e0*/  SHFL.IDX PT, R6, R0, RZ, 0x1f ;  /* 0x00001fff00067589 */ /* 0x0004e200000e0000 */
[----:B------:R-:W-:Y:S01]  /*03f0*/  LEA.HI R3, R3, R8, RZ, 0x7 ;  /* 0x0000000803037211 */ /* 0x000fe200078f38ff */
[----:B0-----:R-:W-:Y:S01]  /*0400*/  ULDC UR4, c[0x0][0x150] ;  /* 0x0000540000047ab9 */ /* 0x001fe20000000800 */
[----:B------:R-:W0:Y:S01]  /*0410*/  S2UR UR9, SR_CTAID.Y ;  /* 0x00000000000979c3 */ /* 0x000e220000002600 */
[----:B------:R-:W-:-:S02]  /*0420*/  ELECT P1, URZ, PT ;  /* 0x00000000003f782f */ /* 0x000fc40003820000 */
[----:B------:R-:W-:Y:S01]  /*0430*/  LOP3.LUT R3, R3, 0xffffff80, RZ, 0xc0, !PT ;  /* 0xffffff8003037812 */ /* 0x000fe200078ec0ff */
[----:B------:R-:W-:Y:S01]  /*0440*/  ULDC UR8, c[0x0][0x144] ;  /* 0x0000510000087ab9 */ /* 0x000fe20000000800 */
[----:B------:R-:W-:Y:S01]  /*0450*/  UMOV UR20, 0x80 ;  /* 0x0000008000147882 */ /* 0x000fe20000000000 */
[----:B------:R-:W-:Y:S01]  /*0460*/  NOP ;  /* 0x0000000000007918 */ /* 0x000fe20000000000 */
[----:B------:R-:W-:Y:S01]  /*0470*/  ULDC UR19, c[0x0][0x148] ;  /* 0x0000520000137ab9 */ /* 0x000fe20000000800 */
[----:B------:R-:W-:Y:S01]  /*0480*/  IMAD.IADD R9, R8, 0x1, -R3 ;  /* 0x0000000108097824 */ /* 0x000fe200078e0a03 */
[----:B------:R0:W0:Y:S01]  /*0490*/  SHFL.IDX PT, R15, R2, RZ, 0x1f ;  /* 0x00001fff020f7589 */ /* 0x00002200000e0000 */
[----:B------:R-:W-:-:S03]  /*04a0*/  ISETP.NE.AND P2, PT, RZ, UR17, PT ;  /* 0x00000011ff007c0c */ /* 0x000fc6000bf45270 */
[----:B------:R-:W-:Y:S02]  /*04b0*/  SHF.R.S32.HI R12, RZ, 0x1f, R9 ;  /* 0x0000001fff0c7819 */ /* 0x000fe40000011409 */
[----:B-----5:R-:W-:Y:S02]  /*04c0*/  I2FP.F32.U32 R7, UR11 ;  /* 0x0000000b00077c45 */ /* 0x020fe40008201000 */
[----:B------:R-:W-:Y:S02]  /*04d0*/  LEA.HI R3, R12, R9, RZ, 0x3 ;  /* 0x000000090c037211 */ /* 0x000fe400078f18ff */
[----:B-1----:R-:W-:Y:S01]  /*04e0*/  ISETP.NE.OR P0, PT, R5, RZ, !P0 ;  /* 0x000000ff0500720c */ /* 0x002fe20004705670 */
[----:B------:R-:W-:Y:S01]  /*04f0*/  FMUL R7, R7, UR4 ;  /* 0x0000000407077c20 */ /* 0x000fe20008400000 */
[--C-:B------:R-:W-:Y:S01]  /*0500*/  SHF.R.S32.HI R5, RZ, 0x3, R3.reuse ;  /* 0x00000003ff057819 */ /* 0x100fe20000011403 */
[----:B------:R-:W-:Y:S01]  /*0510*/  ULDC UR4, c[0x0][0x154] ;  /* 0x0000550000047ab9 */ /* 0x000fe20000000800 */
[----:B--2---:R-:W-:Y:S01]  /*0520*/  SHF.R.S32.HI R0, RZ, 0x1f, R3 ;  /* 0x0000001fff007819 */ /* 0x004fe20000011403 */
[----:B------:R1:W2:Y:S01]  /*0530*/  F2I.U32.TRUNC.NTZ R10, R7 ;  /* 0x00000007000a7305 */ /* 0x0002a2000020f000 */
[----:B------:R-:W-:-:S02]  /*0540*/  SHF.R.S32.HI R3, RZ, 0x1f, R4 ;  /* 0x0000001fff037819 */ /* 0x000fc40000011404 */
[----:B---3--:R-:W-:Y:S02]  /*0550*/  ISETP.NE.OR P1, PT, R6, RZ, !P1 ;  /* 0x000000ff0600720c */ /* 0x008fe40004f25670 */
[----:B------:R-:W-:Y:S02]  /*0560*/  LEA.HI R0, R0, R5, RZ, 0x2 ;  /* 0x0000000500007211 */ /* 0x000fe400078f10ff */
[----:B------:R-:W-:Y:S01]  /*0570*/  LEA.HI R3, R3, R4, RZ, 0x2 ;  /* 0x0000000403037211 */ /* 0x000fe200078f10ff */
[----:B------:R-:W-:Y:S01]  /*0580*/  VOTEU.ALL UP0, P0 ;  /* 0x00000000003f7886 */ /* 0x000fe20000000000 */
[----:B------:R-:W-:Y:S02]  /*0590*/  LOP3.LUT R0, R0, 0xfffffffc, RZ, 0xc0, !PT ;  /* 0xfffffffc00007812 */ /* 0x000fe400078ec0ff */
[----:B------:R-:W-:Y:S02]  /*05a0*/  LOP3.LUT R3, R3, 0x3ffffffc, RZ, 0xc0, !PT ;  /* 0x3ffffffc03037812 */ /* 0x000fe400078ec0ff */
[----:B0-----:R-:W-:Y:S01]  /*05b0*/  I2FP.F32.U32 R6, UR9 ;  /* 0x0000000900067c45 */ /* 0x001fe20008201000 */
[----:B------:R-:W-:Y:S01]  /*05c0*/  IMAD.IADD R0, R5, 0x1, -R0 ;  /* 0x0000000105007824 */ /* 0x000fe200078e0a00 */
[----:B------:R-:W0:Y:S01]  /*05d0*/  @!UP0 S2UR UR13, SR_CgaCtaId ;  /* 0x00000000000d89c3 */ /* 0x000e220000008800 */
[----:B------:R-:W-:Y:S01]  /*05e0*/  IMAD.IADD R3, R4, 0x1, -R3 ;  /* 0x0000000104037824 */ /* 0x000fe200078e0a03 */
[----:B------:R-:W-:Y:S01]  /*05f0*/  VOTEU.ALL UP1, P1 ;  /* 0x00000000003f7886 */ /* 0x000fe20000820000 */
[----:B-1----:R-:W-:Y:S01]  /*0600*/  FMUL R7, R6, UR4 ;  /* 0x0000000406077c20 */ /* 0x002fe20008400000 */
[----:B--2---:R-:W-:Y:S01]  /*0610*/  R2UR UR4, R10 ;  /* 0x000000000a0472ca */ /* 0x004fe200000e0000 */
[----:B------:R-:W-:Y:S01]  /*0620*/  IMAD R0, R3, 0x4, R0 ;  /* 0x0000000403007824 */ /* 0x000fe200078e0200 */
[----:B------:R-:W-:Y:S01]  /*0630*/  @!UP0 UMOV UR12, 0x400 ;  /* 0x00000400000c8882 */ /* 0x000fe20000000000 */
[----:B------:R-:W-:Y:S01]  /*0640*/  @!UP1 UMOV UR15, 0x400 ;  /* 0x00000400000f9882 */ /* 0x000fe20000000000 */
[----:B------:R-:W1:Y:S01]  /*0650*/  @!UP1 S2UR UR16, SR_CgaCtaId ;  /* 0x00000000001099c3 */ /* 0x000e620000008800 */
[----:B------:R-:W2:Y:S01]  /*0660*/  F2I.U32.TRUNC.NTZ R7, R7 ;  /* 0x0000000700077305 */ /* 0x000ea2000020f000 */
[C---:B------:R-:W-:Y:S01]  /*0670*/  IMAD.SHL.U32 R3, R0.reuse, 0x4, RZ ;  /* 0x0000000400037824 */ /* 0x040fe200078e00ff */
[C---:B------:R-:W-:Y:S01]  /*0680*/  LEA.HI R4, R0.reuse, R0, RZ, 0x1 ;  /* 0x0000000000047211 */ /* 0x040fe200078f08ff */
[----:B------:R-:W-:Y:S01]  /*0690*/  VOTEU.ALL UP2, P1 ;  /* 0x00000000003f7886 */ /* 0x000fe20000840000 */
[----:B------:R-:W-:Y:S01]  /*06a0*/  VOTEU.ALL UP3, P1 ;  /* 0x00000000003f7886 */ /* 0x000fe20000860000 */
[----:B------:R-:W-:Y:S01]  /*06b0*/  VOTEU.ALL UP4, P1 ;  /* 0x00000000003f7886 */ /* 0x000fe20000880000 */
[----:B------:R-:W-:Y:S01]  /*06c0*/  LOP3.LUT R6, R0, 0xc, R3, 0x78, !PT ;  /* 0x0000000c00067812 */ /* 0x000fe200078e7803 */
[----:B------:R-:W-:Y:S01]  /*06d0*/  VOTEU.ALL UP5, P1 ;  /* 0x00000000003f7886 */ /* 0x000fe200008a0000 */
[----:B------:R-:W-:Y:S01]  /*06e0*/  LOP3.LUT R5, R4, 0xfffffffe, RZ, 0xc0, !PT ;  /* 0xfffffffe04057812 */ /* 0x000fe200078ec0ff */
[----:B------:R-:W-:Y:S01]  /*06f0*/  UIADD3 UR4, -UR4, URZ, URZ ;  /* 0x0000003f04047290 */ /* 0x000fe2000fffe13f */
[----:B------:R-:W3:Y:S03]  /*0700*/  LDC R3, c[0x0][0x140] ;  /* 0x00005000ff037b82 */ /* 0x000ee60000000800 */
[----:B------:R-:W-:Y:S01]  /*0710*/  UIMAD UR8, UR8, UR4, UR11 ;  /* 0x00000004080872a4 */ /* 0x000fe2000f8e020b */
[----:B------:R-:W-:Y:S01]  /*0720*/  IMAD.IADD R5, R0, 0x1, -R5 ;  /* 0x0000000100057824 */ /* 0x000fe200078e0a05 */
[----:B--2---:R-:W-:Y:S01]  /*0730*/  R2UR UR10, R7 ;  /* 0x00000000070a72ca */ /* 0x004fe200000e0000 */
[----:B------:R-:W-:Y:S01]  /*0740*/  UMOV UR4, 0x20 ;  /* 0x0000002000047882 */ /* 0x000fe20000000000 */
[----:B0-----:R-:W-:Y:S01]  /*0750*/  @!UP0 ULEA UR14, UR13, UR12, 0x18 ;  /* 0x0000000c0d0e8291 */ /* 0x001fe2000f8ec03f */
[----:B------:R-:W-:Y:S01]  /*0760*/  IMAD.MOV.U32 R7, RZ, RZ, 0x1 ;  /* 0x00000001ff077424 */ /* 0x000fe200078e00ff */
[----:B------:R-:W-:Y:S01]  /*0770*/  ISETP.NE.AND P3, PT, R5, UR8, PT ;  /* 0x0000000805007c0c */ /* 0x000fe2000bf65270 */
[----:B------:R-:W-:-:S04]  /*0780*/  @!UP0 UIADD3 UR4, -UR4, 0x100000, URZ ;  /* 0x0010000004048890 */ /* 0x000fc8000fffe13f */
[----:B------:R-:W-:Y:S02]  /*0790*/  @!UP0 USHF.L.U32 UR5, UR4, 0xb, URZ ;  /* 0x0000000b04058899 */ /* 0x000fe4000800063f */
[----:B------:R-:W-:Y:S02]  /*07a0*/  @!UP0 USHF.L.U32 UR4, UR4, 0x1, URZ ;  /* 0x0000000104048899 */ /* 0x000fe4000800063f */
[----:B------:R-:W-:-:S04]  /*07b0*/  @!UP1 UIADD3 UR12, -UR20, 0x100000, URZ ;  /* 0x00100000140c9890 */ /* 0x000fc8000fffe13f */
[----:B------:R-:W-:Y:S02]  /*07c0*/  @!UP1 USHF.L.U32 UR13, UR12, 0xb, URZ ;  /* 0x0000000b0c0d9899 */ /* 0x000fe4000800063f */
[----:B------:R-:W-:Y:S02]  /*07d0*/  @!UP1 USHF.L.U32 UR12, UR12, 0x1, URZ ;  /* 0x000000010c0c9899 */ /* 0x000fe4000800063f */
[----:B-1----:R-:W-:Y:S01]  /*07e0*/  @!UP1 ULEA UR15, UR16, UR15, 0x18 ;  /* 0x0000000f100f9291 */ /* 0x002fe2000f8ec03f */
[----:B------:R-:W-:Y:S01]  /*07f0*/  VOTEU.ALL UP0, P0 ;  /* 0x00000000003f7886 */ /* 0x000fe20000000000 */
[----:B------:R-:W-:Y:S01]  /*0800*/  VOTEU.ALL UP1, P0 ;  /* 0x00000000003f7886 */ /* 0x000fe20000020000 */
[----:B------:R-:W-:Y:S01]  /*0810*/  UIADD3 UR10, -UR10, URZ, URZ ;  /* 0x0000003f0a0a7290 */ /* 0x000fe2000fffe13f */
[----:B------:R-:W-:Y:S01]  /*0820*/  LOP3.LUT P0, RZ, R9, 0x7, RZ, 0xc0, !PT ;  /* 0x0000000709ff7812 */ /* 0x000fe2000780c0ff */
[----:B------:R-:W0:Y:S02]  /*0830*/  FENCE.VIEW.ASYNC.S ;  /* 0x00000000000073c6 */ /* 0x000e240000000000 */
[----:B0-----:R-:W0:Y:S01]  /*0840*/  @!UP0 SYNCS.EXCH.64 URZ, [UR14+0x70], UR4 ;  /* 0x000070040e3f85b2 */ /* 0x001e220008000100 */
[----:B------:R-:W-:-:S02]  /*0850*/  @P3 LEA.HI R0, R6, R6, RZ, 0x1 ;  /* 0x0000000606003211 */ /* 0x000fc400078f08ff */
[----:B---3--:R-:W-:Y:S02]  /*0860*/  ISETP.EQ.U32.AND P1, PT, R3, 0x1, PT ;  /* 0x000000010300780c */ /* 0x008fe40003f22070 */
[----:B------:R-:W-:Y:S02]  /*0870*/  @P3 SHF.R.S32.HI R0, RZ, 0x1, R0 ;  /* 0x00000001ff003819 */ /* 0x000fe40000011400 */
[----:B------:R-:W-:Y:S01]  /*0880*/  ISETP.LT.U32.AND P0, PT, R6, 0x2, !P0 ;  /* 0x000000020600780c */ /* 0x000fe20004701070 */
[----:B------:R1:W2:Y:S01]  /*0890*/  @!UP1 SYNCS.EXCH.64 URZ, [UR14+0x78], UR4 ;  /* 0x000078040e3f95b2 */ /* 0x0002a20008000100 */
[----:B------:R-:W-:Y:S01]  /*08a0*/  NOP ;  /* 0x0000000000007918 */ /* 0x000fe20000000000 */
[----:B-1----:R-:W-:Y:S01]  /*08b0*/  UIMAD UR4, UR19, UR10, UR9 ;  /* 0x0000000a130472a4 */ /* 0x002fe2000f8e0209 */
[----:B------:R1:W3:Y:S05]  /*08c0*/  @!UP2 SYNCS.EXCH.64 URZ, [UR15+0x50], UR12 ;  /* 0x0000500c0f3fa5b2 */ /* 0x0002ea0008000100 */
[----:B------:R-:W-:-:S02]  /*08d0*/  @P3 ISETP.NE.AND P4, PT, R0, UR4, PT ;  /* 0x0000000400003c0c */ /* 0x000fc4000bf85270 */
[----:B------:R-:W-:Y:S02]  /*08e0*/  SEL R0, RZ, 0x1, !P0 ;  /* 0x00000001ff007807 */ /* 0x000fe40004000000 */
[----:B------:R-:W-:-:S04]  /*08f0*/  @P3 SEL R7, RZ, 0x1, P4 ;  /* 0x00000001ff073807 */ /* 0x000fc80002000000 */
[----:B------:R-:W-:Y:S01]  /*0900*/  LOP3.LUT R7, R7, R0, RZ, 0xc0, !PT ;  /* 0x0000000007077212 */ /* 0x000fe200078ec0ff */
[----:B------:R1:W0:Y:S01]  /*0910*/  @!UP3 SYNCS.EXCH.64 URZ, [UR15+0x58], UR12 ;  /* 0x0000580c0f3fb5b2 */ /* 0x0002220008000100 */
[----:B------:R1:W0:Y:S01]  /*0920*/  @!UP4 SYNCS.EXCH.64 URZ, [UR15+0x60], UR12 ;  /* 0x0000600c0f3fc5b2 */ /* 0x0002220008000100 */
[----:B------:R1:W0:Y:S01]  /*0930*/  @!UP5 SYNCS.EXCH.64 URZ, [UR15+0x68], UR12 ;  /* 0x0000680c0f3fd5b2 */ /* 0x0002220008000100 */
[----:B------:R-:W-:Y:S01]  /*0940*/  NOP ;  /* 0x0000000000007918 */ /* 0x000fe20000000000 */
[----:B-1----:R-:W-:Y:S05]  /*0950*/  @!P1 BRA `(.L_x_3) ;  /* 0x0000000000089947 */ /* 0x002fea0003800000 */
[----:B0-234-:R-:W-:Y:S01]  /*0960*/  UCGABAR_ARV ;  /* 0x00000000000079c7 */ /* 0x01dfe20008000000 */
[----:B------:R-:W-:Y:S05]  /*0970*/  BRA `(.L_x_4) ;  /* 0x0000000000047947 */ /* 0x000fea0003800000 */
.L_x_3:
[----:B0-234-:R-:W-:Y:S01]  /*0980*/  NOP ;  /* 0x0000000000007918 */ /* 0x01dfe20000000000 */
.L_x_4:
[----:B------:R-:W-:Y:S01]  /*0990*/  ULDC.64 UR4, c[0x0][0x598] ;  /* 0x0001660000047ab9 */ /* 0x000fe20000000a00 */
[----:B------:R-:W-:Y:S01]  /*09a0*/  ULDC.64 UR20, c[0x0][0x208] ;  /* 0x0000820000147ab9 */ /* 0x000fe20000000a00 */
[----:B------:R-:W-:-:S04]  /*09b0*/  ISETP.NE.U32.AND P0, PT, RZ, UR4, PT ;  /* 0x00000004ff007c0c */ /* 0x000fc8000bf05070 */
[----:B------:R-:W-:-:S13]  /*09c0*/  ISETP.NE.AND.EX P0, PT, RZ, UR5, PT, P0 ;  /* 0x00000005ff007c0c */ /* 0x000fda000bf05300 */
[----:B------:R-:W-:Y:S05]  /*09d0*/  @!P0 BRA `(.L_x_5) ;  /* 0x00000000001c8947 */ /* 0x000fea0003800000 */
[----:B------:R-:W0:Y:S02]  /*09e0*/  LDC.64 R2, c[0x0][0x598] ;  /* 0x00016600ff027b82 */ /* 0x000e240000000a00 */
[----:B0-----:R-:W2:Y:S02]  /*09f0*/  LDG.E.64 R2, desc[UR20][R2.64] ;  /* 0x0000001402027981 */ /* 0x001ea4000c1e1b00 */
[----:B--2---:R-:W-:-:S04]  /*0a00*/  ISETP.NE.U32.AND P0, PT, R2, RZ, PT ;  /* 0x000000ff0200720c */ /* 0x004fc80003f05070 */
[----:B------:R-:W-:-:S13]  /*0a10*/  ISETP.NE.AND.EX P0, PT, R3, RZ, PT, P0 ;  /* 0x000000ff0300720c */ /* 0x000fda0003f05300 */
[----:B------:R-:W-:Y:S05]  /*0a20*/  @!P0 BRA `(.L_x_5) ;  /* 0x0000000000088947 */ /* 0x000fea0003800000 */
[----:B------:R0:W5:Y:S01]  /*0a30*/  LD.E R10, desc[UR20][R2.64] ;  /* 0x00000014020a7980 */ /* 0x000162000c101900 */
[----:B------:R-:W-:Y:S05]  /*0a40*/  BRA `(.L_x_6) ;  /* 0x0000000000207947 */ /* 0x000fea0003800000 */
.L_x_5:
[----:B------:R-:W-:Y:S02]  /*0a50*/  ULDC.64 UR4, c[0x0][0x588] ;  /* 0x0001620000047ab9 */ /* 0x000fe40000000a00 */
[----:B------:R-:W-:-:S04]  /*0a60*/  ISETP.NE.U32.AND P0, PT, RZ, UR4, PT ;  /* 0x00000004ff007c0c */ /* 0x000fc8000bf05070 */
[----:B------:R-:W-:-:S13]  /*0a70*/  ISETP.NE.AND.EX P0, PT, RZ, UR5, PT, P0 ;  /* 0x00000005ff007c0c */ /* 0x000fda000bf05300 */
[----:B------:R-:W-:Y:S05]  /*0a80*/  @!P0 BRA `(.L_x_7) ;  /* 0x00000000000c8947 */ /* 0x000fea0003800000 */
[----:B------:R-:W0:Y:S02]  /*0a90*/  LDC.64 R10, c[0x0][0x588] ;  /* 0x00016200ff0a7b82 */ /* 0x000e240000000a00 */
[----:B0-----:R1:W5:Y:S01]  /*0aa0*/  LDG.E R10, desc[UR20][R10.64] ;  /* 0x000000140a0a7981 */ /* 0x001362000c1e1900 */
[----:B------:R-:W-:Y:S05]  /*0ab0*/  BRA `(.L_x_6) ;  /* 0x0000000000047947 */ /* 0x000fea0003800000 */
.L_x_7:
[----:B------:R-:W2:Y:S02]  /*0ac0*/  LDC R10, c[0x0][0x580] ;  /* 0x00016000ff0a7b82 */ /* 0x000ea40000000800 */
.L_x_6:
[----:B------:R-:W-:Y:S02]  /*0ad0*/  ULDC.64 UR4, c[0x0][0x5a0] ;  /* 0x0001680000047ab9 */ /* 0x000fe40000000a00 */
[----:B------:R-:W-:-:S04]  /*0ae0*/  ISETP.NE.U32.AND P0, PT, RZ, UR4, PT ;  /* 0x00000004ff007c0c */ /* 0x000fc8000bf05070 */
[----:B------:R-:W-:-:S13]  /*0af0*/  ISETP.NE.AND.EX P0, PT, RZ, UR5, PT, P0 ;  /* 0x00000005ff007c0c */ /* 0x000fda000bf05300 */
[----:B------:R-:W-:Y:S05]  /*0b00*/  @!P0 BRA `(.L_x_8) ;  /* 0x00000000001c8947 */ /* 0x000fea0003800000 */
[----:B0-----:R-:W0:Y:S02]  /*0b10*/  LDC.64 R2, c[0x0][0x5a0] ;  /* 0x00016800ff027b82 */ /* 0x001e240000000a00 */
[----:B0-----:R-:W3:Y:S02]  /*0b20*/  LDG.E.64 R2, desc[UR20][R2.64] ;  /* 0x0000001402027981 */ /* 0x001ee4000c1e1b00 */
[----:B---3--:R-:W-:-:S04]  /*0b30*/  ISETP.NE.U32.AND P0, PT, R2, RZ, PT ;  /* 0x000000ff0200720c */ /* 0x008fc80003f05070 */
[----:B------:R-:W-:-:S13]  /*0b40*/  ISETP.NE.AND.EX P0, PT, R3, RZ, PT, P0 ;  /* 0x000000ff0300720c */ /* 0x000fda0003f05300 */
[----:B------:R-:W-:Y:S05]  /*0b50*/  @!P0 BRA `(.L_x_8) ;  /* 0x0000000000088947 */ /* 0x000fea0003800000 */
[----:B-1----:R0:W5:Y:S01]  /*0b60*/  LD.E R11, desc[UR20][R2.64] ;  /* 0x00000014020b7980 */ /* 0x002162000c101900 */
[----:B------:R-:W-:Y:S05]  /*0b70*/  BRA `(.L_x_9) ;  /* 0x0000000000207947 */ /* 0x000fea0003800000 */
.L_x_8:
[----:B------:R-:W-:Y:S02]  /*0b80*/  ULDC.64 UR4, c[0x0][0x590] ;  /* 0x0001640000047ab9 */ /* 0x000fe40000000a00 */
[----:B------:R-:W-:-:S04]  /*0b90*/  ISETP.NE.U32.AND P0, PT, RZ, UR4, PT ;  /* 0x00000004ff007c0c */ /* 0x000fc8000bf05070 */
[----:B------:R-:W-:-:S13]  /*0ba0*/  ISETP.NE.AND.EX P0, PT, RZ, UR5, PT, P0 ;  /* 0x00000005ff007c0c */ /* 0x000fda000bf05300 */
[----:B------:R-:W-:Y:S05]  /*0bb0*/  @!P0 BRA `(.L_x_10) ;  /* 0x00000000000c8947 */ /* 0x000fea0003800000 */
[----:B0-----:R-:W1:Y:S02]  /*0bc0*/  LDC.64 R2, c[0x0][0x590] ;  /* 0x00016400ff027b82 */ /* 0x001e640000000a00 */
[----:B-1----:R1:W5:Y:S01]  /*0bd0*/  LDG.E R11, desc[UR20][R2.64] ;  /* 0x00000014020b7981 */ /* 0x002362000c1e1900 */
[----:B------:R-:W-:Y:S05]  /*0be0*/  BRA `(.L_x_9) ;  /* 0x0000000000047947 */ /* 0x000fea0003800000 */
.L_x_10:
[----:B-1----:R-:W3:Y:S02]  /*0bf0*/  LDC R11, c[0x0][0x584] ;  /* 0x00016100ff0b7b82 */ /* 0x002ee40000000800 */
.L_x_9:
[----:B------:R-:W-:Y:S01]  /*0c00*/  ULDC UR4, c[0x0][0x65c] ;  /* 0x0001970000047ab9 */ /* 0x000fe20000000800 */
[----:B01----:R-:W0:Y:S01]  /*0c10*/  LDC.64 R2, c[0x0][0x650] ;  /* 0x00019400ff027b82 */ /* 0x003e220000000a00 */
[----:B------:R-:W-:Y:S01]  /*0c20*/  UISETP.NE.AND UP2, UPT, UR4, 0x1, UPT ;  /* 0x000000010400788c */ /* 0x000fe2000bf45270 */
[----:B------:R-:W-:Y:S01]  /*0c30*/  PRMT R13, RZ, 0x7610, R13 ;  /* 0x00007610ff0d7816 */ /* 0x000fe2000000000d */
[----:B------:R-:W-:Y:S01]  /*0c40*/  UISETP.NE.AND UP0, UPT, UR17, 0x2, UPT ;  /* 0x000000021100788c */ /* 0x000fe2000bf05270 */
[----:B------:R-:W-:Y:S02]  /*0c50*/  IMAD.MOV.U32 R5, RZ, RZ, -0x1 ;  /* 0xffffffffff057424 */ /* 0x000fe400078e00ff */
[----:B------:R-:W-:-:S06]  /*0c60*/  IMAD.MOV.U32 R4, RZ, RZ, -0x1 ;  /* 0xffffffffff047424 */ /* 0x000fcc00078e00ff */
[----:B------:R-:W-:Y:S01]  /*0c70*/  @UP2 ULDC UR14, c[0x0][0x10] ;  /* 0x00000400000e2ab9 */ /* 0x000fe20000000800 */
[----:B------:R-:W-:Y:S01]  /*0c80*/  @UP2 UMOV UR4, UR9 ;  /* 0x0000000900042c82 */ /* 0x000fe20008000000 */
[----:B------:R-:W-:Y:S01]  /*0c90*/  @UP2 UMOV UR5, URZ ;  /* 0x0000003f00052c82 */ /* 0x000fe20008000000 */
[----:B------:R-:W-:Y:S01]  /*0ca0*/  @!UP2 ULDC UR16, c[0x0][0xc] ;  /* 0x000003000010aab9 */ /* 0x000fe20000000800 */
[----:B------:R-:W-:Y:S01]  /*0cb0*/  @UP2 UIMAD.WIDE.U32 UR14, UR11, UR14, UR4 ;  /* 0x0000000e0b0e22a5 */ /* 0x000fe2000f8e0004 */
[----:B------:R-:W-:Y:S02]  /*0cc0*/  ULDC UR12, c[0x0][0xc] ;  /* 0x00000300000c7ab9 */ /* 0x000fe40000000800 */
[----:B------:R-:W-:Y:S01]  /*0cd0*/  @UP2 UMOV UR4, URZ ;  /* 0x0000003f00042c82 */ /* 0x000fe20008000000 */
[----:B------:R-:W-:Y:S01]  /*0ce0*/  UMOV UR5, URZ ;  /* 0x0000003f00057c82 */ /* 0x000fe20008000000 */
[----:B------:R-:W-:Y:S01]  /*0cf0*/  @UP2 UIADD3 UR15, UR15, UR4, URZ ;  /* 0x000000040f0f2290 */ /* 0x000fe2000fffe03f */
[----:B------:R-:W-:-:S02]  /*0d00*/  ULDC UR13, c[0x0][0x10] ;  /* 0x00000400000d7ab9 */ /* 0x000fc40000000800 */
[----:B------:R-:W-:Y:S01]  /*0d10*/  UMOV UR4, UR11 ;  /* 0x0000000b00047c82 */ /* 0x000fe20008000000 */
[----:B------:R-:W-:Y:S02]  /*0d20*/  UIMAD.WIDE.U32 UR12, UR12, UR13, URZ ;  /* 0x0000000d0c0c72a5 */ /* 0x000fe4000f8e003f */
[----:B------:R-:W-:Y:S01]  /*0d30*/  @!UP2 UIMAD.WIDE.U32 UR4, UR9, UR16, UR4 ;  /* 0x000000100904a2a5 */ /* 0x000fe2000f8e0004 */
[----:B------:R-:W-:Y:S02]  /*0d40*/  ULDC UR11, c[0x0][0x14] ;  /* 0x00000500000b7ab9 */ /* 0x000fe40000000800 */
[----:B------:R-:W-:Y:S02]  /*0d50*/  UIMAD.WIDE.U32 UR22, UR12, UR11, URZ ;  /* 0x0000000b0c1672a5 */ /* 0x000fe4000f8e003f */
[----:B------:R-:W-:Y:S02]  /*0d60*/  UIMAD UR13, UR13, UR11, URZ ;  /* 0x0000000b0d0d72a4 */ /* 0x000fe4000f8e023f */
[----:B------:R-:W-:Y:S01]  /*0d70*/  @!UP2 UMOV UR14, UR4 ;  /* 0x00000004000eac82 */ /* 0x000fe20008000000 */
[----:B------:R-:W-:Y:S01]  /*0d80*/  @!UP2 UMOV UR15, UR5 ;  /* 0x00000005000fac82 */ /* 0x000fe20008000000 */
[----:B------:R-:W-:-:S02]  /*0d90*/  UIADD3 UR13, UR23, UR13, URZ ;  /* 0x0000000d170d7290 */ /* 0x000fc4000fffe03f */
[----:B------:R-:W-:-:S04]  /*0da0*/  UIADD3 UR4, UP1, UR14, UR22, URZ ;  /* 0x000000160e047290 */ /* 0x000fc8000ff3e03f */
[----:B------:R-:W-:Y:S02]  /*0db0*/  UIADD3.X UR5, UR15, UR13, URZ, UP1, !UPT ;  /* 0x0000000d0f057290 */ /* 0x000fe40008ffe43f */
[----:B------:R-:W-:Y:S02]  /*0dc0*/  USEL UR4, UR4, UR14, !UP0 ;  /* 0x0000000e04047287 */ /* 0x000fe4000c000000 */
[----:B------:R-:W-:-:S04]  /*0dd0*/  USEL UR5, UR5, UR15, !UP0 ;  /* 0x0000000f05057287 */ /* 0x000fc8000c000000 */
[----:B0-----:R-:W-:Y:S01]  /*0de0*/  ISETP.LE.U32.AND P0, PT, R2, UR4, PT ;  /* 0x0000000402007c0c */ /* 0x001fe2000bf03070 */
[----:B------:R-:W-:Y:S02]  /*0df0*/  IMAD.U32 R2, RZ, RZ, UR4 ;  /* 0x00000004ff027e24 */ /* 0x000fe4000f8e00ff */
[----:B------:R-:W-:-:S05]  /*0e00*/  IMAD.U32 R0, RZ, RZ, UR5 ;  /* 0x00000005ff007e24 */ /* 0x000fca000f8e00ff */
[----:B------:R-:W-:Y:S01]  /*0e10*/  ISETP.GE.U32.AND.EX P0, PT, R0, R3, PT, P0 ;  /* 0x000000030000720c */ /* 0x000fe20003f06100 */
[----:B------:R-:W-:Y:S02]  /*0e20*/  IMAD.U32 R3, RZ, RZ, UR5 ;  /* 0x00000005ff037e24 */ /* 0x000fe4000f8e00ff */
[----:B------:R-:W-:-:S10]  /*0e30*/  IMAD.MOV.U32 R0, RZ, RZ, -0x1 ;  /* 0xffffffffff007424 */ /* 0x000fd400078e00ff */
[----:B------:R-:W-:Y:S05]  /*0e40*/  @P0 BRA `(.L_x_11) ;  /* 0x0000000400480947 */ /* 0x000fea0003800000 */
[----:B------:R-:W-:Y:S01]  /*0e50*/  ULDC.64 UR24, c[0x0][0x628] ;  /* 0x00018a0000187ab9 */ /* 0x000fe20000000a00 */
[C---:B------:R-:W-:Y:S01]  /*0e60*/  R2UR UR27, R2.reuse ;  /* 0x00000000021b72ca */ /* 0x040fe200000e0000 */
[----:B------:R-:W-:Y:S01]  /*0e70*/  ULDC UR26, c[0x0][0x630] ;  /* 0x00018c00001a7ab9 */ /* 0x000fe20000000800 */
[----:B------:R-:W-:Y:S02]  /*0e80*/  ISETP.NE.U32.AND P0, PT, RZ, UR24, PT ;  /* 0x00000018ff007c0c */ /* 0x000fe4000bf05070 */
[----:B------:R-:W-:Y:S02]  /*0e90*/  R2UR UR4, R2 ;  /* 0x00000000020472ca */ /* 0x000fe400000e0000 */
[----:B------:R-:W-:Y:S02]  /*0ea0*/  ISETP.NE.AND.EX P0, PT, RZ, UR25, PT, P0 ;  /* 0x00000019ff007c0c */ /* 0x000fe4000bf05300 */
[----:B------:R-:W-:-:S11]  /*0eb0*/  R2UR UR5, R3 ;  /* 0x00000000030572ca */ /* 0x000fd600000e0000 */
[----:B------:R-:W-:Y:S05]  /*0ec0*/  @!P0 BRA `(.L_x_12) ;  /* 0x0000000000308947 */ /* 0x000fea0003800000 */
[----:B------:R-:W-:Y:S01]  /*0ed0*/  R2UR UR4, R2 ;  /* 0x00000000020472ca */ /* 0x000fe200000e0000 */
[----:B------:R-:W-:Y:S01]  /*0ee0*/  ULDC UR11, c[0x0][0x634] ;  /* 0x00018d00000b7ab9 */ /* 0x000fe20000000800 */
[----:B------:R-:W-:-:S11]  /*0ef0*/  R2UR UR12, R3 ;  /* 0x00000000030c72ca */ /* 0x000fd600000e0000 */
[----:B------:R-:W-:-:S04]  /*0f00*/  UIADD3 UR11, UP1, UR4, UR11, URZ ;  /* 0x0000000b040b7290 */ /* 0x000fc8000ff3e03f */
[----:B------:R-:W-:-:S04]  /*0f10*/  UIADD3.X UR12, URZ, UR12, URZ, UP1, !UPT ;  /* 0x0000000c3f0c7290 */ /* 0x000fc80008ffe43f */
[----:B------:R-:W-:-:S04]  /*0f20*/  UIMAD.WIDE.U32 UR4, UR12, UR24, URZ ;  /* 0x000000180c0472a5 */ /* 0x000fc8000f8e003f */
[----:B------:R-:W-:Y:S02]  /*0f30*/  UIMAD.WIDE.U32 UR14, UP1, UR11, UR25, UR4 ;  /* 0x000000190b0e72a5 */ /* 0x000fe4000f820004 */
[----:B------:R-:W-:Y:S02]  /*0f40*/  UIMAD.WIDE.U32 UR4, UR11, UR24, URZ ;  /* 0x000000180b0472a5 */ /* 0x000fe4000f8e003f */
[----:B------:R-:W-:Y:S02]  /*0f50*/  UIADD3.X UR17, URZ, URZ, URZ, UP1, !UPT ;  /* 0x0000003f3f117290 */ /* 0x000fe40008ffe43f */
[----:B------:R-:W-:Y:S01]  /*0f60*/  UIADD3 URZ, UP1, UR5, UR14, URZ ;  /* 0x0000000e053f7290 */ /* 0x000fe2000ff3e03f */
[----:B------:R-:W-:-:S03]  /*0f70*/  UMOV UR16, UR15 ;  /* 0x0000000f00107c82 */ /* 0x000fc60008000000 */
[----:B------:R-:W-:-:S12]  /*0f80*/  UIMAD.WIDE.U32.X UR4, UR12, UR25, UR16, UP1 ;  /* 0x000000190c0472a5 */ /* 0x000fd800088e0410 */
.L_x_12:
[----:B------:R-:W-:Y:S01]  /*0f90*/  USHF.R.U64 UR4, UR4, UR26, UR5 ;  /* 0x0000001a04047299 */ /* 0x000fe20008001205 */
[----:B------:R-:W-:Y:S01]  /*0fa0*/  R2UR UR15, R3 ;  /* 0x00000000030f72ca */ /* 0x000fe200000e0000 */
[----:B------:R-:W-:Y:S02]  /*0fb0*/  USHF.R.U32.HI UR5, URZ, UR26, UR5 ;  /* 0x0000001a3f057299 */ /* 0x000fe40008011605 */
[----:B------:R-:W-:Y:S01]  /*0fc0*/  UIADD3 UR12, UP1, URZ, -UR4, URZ ;  /* 0x800000043f0c7290 */ /* 0x000fe2000ff3e03f */
[----:B------:R-:W-:Y:S01]  /*0fd0*/  ULDC.64 UR16, c[0x0][0x620] ;  /* 0x0001880000107ab9 */ /* 0x000fe20000000a00 */
[----:B------:R-:W-:Y:S02]  /*0fe0*/  UMOV UR14, UR27 ;  /* 0x0000001b000e7c82 */ /* 0x000fe40008000000 */
[----:B------:R-:W-:Y:S01]  /*0ff0*/  UIADD3.X UR5, URZ, ~UR5, URZ, UP1, !UPT ;  /* 0x800000053f057290 */ /* 0x000fe20008ffe43f */
[----:B------:R-:W-:Y:S01]  /*1000*/  ULDC UR11, c[0x0][0x618] ;  /* 0x00018600000b7ab9 */ /* 0x000fe20000000800 */
[----:B------:R-:W-:-:S02]  /*1010*/  @UP2 UIMAD UR8, UR19, UR10, UR9 ;  /* 0x0000000a130822a4 */ /* 0x000fc4000f8e0209 */
[----:B------:R-:W-:Y:S02]  /*1020*/  UIMAD UR5, UR5, UR16, URZ ;  /* 0x00000010050572a4 */ /* 0x000fe4000f8e023f */
[----:B------:R-:W-:Y:S02]  /*1030*/  UIMAD.WIDE.U32 UR14, UR12, UR16, UR14 ;  /* 0x000000100c0e72a5 */ /* 0x000fe4000f8e000e */
[----:B------:R-:W-:Y:S01]  /*1040*/  UIMAD UR12, UR12, UR17, UR5 ;  /* 0x000000110c0c72a4 */ /* 0x000fe2000f8e0205 */
[----:B------:R-:W-:Y:S01]  /*1050*/  ULDC UR16, c[0x0][0x608] ;  /* 0x0001820000107ab9 */ /* 0x000fe20000000800 */
[----:B------:R-:W-:Y:S02]  /*1060*/  ULDC UR28, c[0x0][0x658] ;  /* 0x00019600001c7ab9 */ /* 0x000fe40000000800 */
[----:B------:R-:W-:Y:S01]  /*1070*/  UIADD3 UR12, UR15, UR12, URZ ;  /* 0x0000000c0f0c7290 */ /* 0x000fe2000fffe03f */
[----:B------:R-:W-:Y:S01]  /*1080*/  UMOV UR9, 0xffffffff ;  /* 0xffffffff00097882 */ /* 0x000fe20000000000 */
[----:B------:R-:W-:-:S02]  /*1090*/  ULDC UR5, c[0x0][0x600] ;  /* 0x0001800000057ab9 */ /* 0x000fc40000000800 */
[----:B------:R-:W-:Y:S02]  /*10a0*/  USHF.R.U64 UR27, UR14, UR11, UR12 ;  /* 0x0000000b0e1b7299 */ /* 0x000fe4000800120c */
[----:B------:R-:W-:Y:S02]  /*10b0*/  USHF.R.U32.HI UR12, URZ, UR11, UR12 ;  /* 0x0000000b3f0c7299 */ /* 0x000fe4000801160c */
[----:B------:R-:W-:Y:S01]  /*10c0*/  USHF.L.U32 UR9, UR9, UR28, URZ ;  /* 0x0000001c09097299 */ /* 0x000fe2000800063f */
[----:B------:R-:W-:Y:S01]  /*10d0*/  ULDC.64 UR10, c[0x0][0x640] ;  /* 0x00019000000a7ab9 */ /* 0x000fe20000000a00 */
[----:B------:R-:W-:Y:S01]  /*10e0*/  USHF.R.U64 UR32, UR27, UR16, UR12 ;  /* 0x000000101b207299 */ /* 0x000fe2000800120c */
[----:B------:R-:W-:Y:S01]  /*10f0*/  ISETP.NE.U32.AND P0, PT, RZ, UR10, PT ;  /* 0x0000000aff007c0c */ /* 0x000fe2000bf05070 */
[----:B------:R-:W-:Y:S02]  /*1100*/  USHF.R.U32.HI UR12, URZ, UR16, UR12 ;  /* 0x000000103f0c7299 */ /* 0x000fe4000801160c */
[----:B------:R-:W-:Y:S01]  /*1110*/  UIADD3 UR26, UR5, -0x1, URZ ;  /* 0xffffffff051a7890 */ /* 0x000fe2000fffe03f */
[----:B------:R-:W-:Y:S01]  /*1120*/  ISETP.NE.AND.EX P0, PT, RZ, UR11, PT, P0 ;  /* 0x0000000bff007c0c */ /* 0x000fe2000bf05300 */
[----:B------:R-:W-:-:S02]  /*1130*/  USHF.R.U64 UR33, UR32, UR28, UR12 ;  /* 0x0000001c20217299 */ /* 0x000fc4000800120c */
[----:B------:R-:W-:Y:S02]  /*1140*/  USHF.R.U32.HI UR14, URZ, UR28, UR12 ;  /* 0x0000001c3f0e7299 */ /* 0x000fe4000801160c */
[----:B------:R-:W-:Y:S01]  /*1150*/  ULOP3.LUT UR12, URZ, UR9, URZ, 0x33, !UPT ;  /* 0x000000093f0c7292 */ /* 0x000fe2000f8e333f */
[----:B------:R-:W-:Y:S01]  /*1160*/  ULDC UR29, c[0x0][0x648] ;  /* 0x00019200001d7ab9 */ /* 0x000fe20000000800 */
[----:B------:R-:W-:Y:S01]  /*1170*/  ULDC UR30, c[0x0][0x638] ;  /* 0x00018e00001e7ab9 */ /* 0x000fe20000000800 */
[----:B------:R-:W-:Y:S01]  /*1180*/  UMOV UR31, 0x1 ;  /* 0x00000001001f7882 */ /* 0x000fe20000000000 */
[----:B------:R-:W-:-:S04]  /*1190*/  UMOV UR9, UR33 ;  /* 0x0000002100097c82 */ /* 0x000fc80008000000 */
[----:B------:R-:W-:Y:S05]  /*11a0*/  @!P0 BRA `(.L_x_13) ;  /* 0x0000000000308947 */ /* 0x000fea0003800000 */
[----:B------:R-:W-:Y:S02]  /*11b0*/  ULDC UR9, c[0x0][0x64c] ;  /* 0x0001930000097ab9 */ /* 0x000fe40000000800 */
        /* <DEDUP_REMOVED lines=8> */
[----:B------:R-:W-:-:S07]  /*1240*/  UIMAD.WIDE.U32.X UR10, UR19, UR11, UR24, UP1 ;  /* 0x0000000b130a72a5 */ /* 0x000fce00088e0418 */
[----:B------:R-:W-:Y:S01]  /*1250*/  UMOV UR9, UR10 ;  /* 0x0000000a00097c82 */ /* 0x000fe20008000000 */
[----:B------:R-:W-:-:S05]  /*1260*/  UMOV UR14, UR11 ;  /* 0x0000000b000e7c82 */ /* 0x000fca0008000000 */
.L_x_13:
[----:B------:R-:W-:Y:S01]  /*1270*/  USHF.R.U64 UR10, UR9, UR29, UR14 ;  /* 0x0000001d090a7299 */ /* 0x000fe2000800120e */
[----:B------:R-:W-:Y:S01]  /*1280*/  IMAD.MOV.U32 R13, RZ, RZ, 0x1 ;  /* 0x00000001ff0d7424 */ /* 0x000fe200078e00ff */
[----:B------:R-:W-:Y:S01]  /*1290*/  USHF.L.U32 UR9, UR31, UR28, URZ ;  /* 0x0000001c1f097299 */ /* 0x000fe2000800063f */
[----:B------:R-:W-:Y:S01]  /*12a0*/  IMAD.U32 R0, RZ, RZ, UR4 ;  /* 0x00000004ff007e24 */ /* 0x000fe2000f8e00ff */
[----:B------:R-:W-:Y:S02]  /*12b0*/  ULOP3.LUT UR12, UR32, UR12, URZ, 0xc0, !UPT ;  /* 0x0000000c200c7292 */ /* 0x000fe4000f8ec03f */
[----:B------:R-:W-:Y:S02]  /*12c0*/  UIADD3 UR11, -UR10, URZ, URZ ;  /* 0x0000003f0a0b7290 */ /* 0x000fe4000fffe13f */
[----:B------:R-:W-:Y:S02]  /*12d0*/  UIMAD UR12, UR9, UR10, UR12 ;  /* 0x0000000a090c72a4 */ /* 0x000fe4000f8e020c */
[----:B------:R-:W-:-:S02]  /*12e0*/  ULOP3.LUT UR26, UR27, UR26, URZ, 0xc0, !UPT ;  /* 0x0000001a1b1a7292 */ /* 0x000fc4000f8ec03f */
[----:B------:R-:W-:Y:S01]  /*12f0*/  UIMAD UR9, UR11, UR30, UR33 ;  /* 0x0000001e0b0972a4 */ /* 0x000fe2000f8e0221 */
[----:B------:R-:W-:Y:S02]  /*1300*/  ULDC UR10, c[0x0][0x610] ;  /* 0x00018400000a7ab9 */ /* 0x000fe40000000800 */
[----:B------:R-:W-:Y:S02]  /*1310*/  UIMAD UR8, UR12, UR10, UR8 ;  /* 0x0000000a0c0872a4 */ /* 0x000fe4000f8e0208 */
[----:B------:R-:W-:-:S04]  /*1320*/  UIMAD UR9, UR9, UR5, UR26 ;  /* 0x00000005090972a4 */ /* 0x000fc8000f8e021a */
[----:B------:R-:W-:Y:S02]  /*1330*/  USEL UR5, UR9, UR8, !UP2 ;  /* 0x0000000809057287 */ /* 0x000fe4000d000000 */
[----:B------:R-:W-:-:S04]  /*1340*/  USEL UR8, UR8, UR9, !UP2 ;  /* 0x0000000908087287 */ /* 0x000fc8000d000000 */
[----:B------:R-:W-:Y:S02]  /*1350*/  IMAD.U32 R4, RZ, RZ, UR5 ;  /* 0x00000005ff047e24 */ /* 0x000fe4000f8e00ff */
[----:B------:R-:W-:-:S07]  /*1360*/  IMAD.U32 R5, RZ, RZ, UR8 ;  /* 0x00000008ff057e24 */ /* 0x000fce000f8e00ff */
.L_x_11:
[----:B------:R-:W-:Y:S05]  /*1370*/  @!P1 BRA `(.L_x_14) ;  /* 0x00000000000c9947 */ /* 0x000fea0003800000 */
[----:B------:R-:W-:Y:S01]  /*1380*/  UCGABAR_WAIT ;  /* 0x0000000000007dc7 */ /* 0x000fe20008000000 */
[----:B------:R-:W-:Y:S01]  /*1390*/  CCTL.IVALL ;  /* 0x00000000ff00798f */ /* 0x000fe20002000000 */
[----:B------:R-:W-:Y:S05]  /*13a0*/  BRA `(.L_x_15) ;  /* 0x0000000000047947 */ /* 0x000fea0003800000 */
.L_x_14:
[----:B------:R-:W-:Y:S06]  /*13b0*/  BAR.SYNC.DEFER_BLOCKING 0x0 ;  /* 0x0000000000007b1d */ /* 0x000fec0000010000 */
.L_x_15:
[----:B------:R-:W-:Y:S02]  /*13c0*/  ULDC UR4, c[0x0][0x28c] ;  /* 0x0000a30000047ab9 */ /* 0x000fe40000000800 */
[----:B------:R-:W-:-:S04]  /*13d0*/  UIADD3 UR4, UR4, 0xff, URZ ;  /* 0x000000ff04047890 */ /* 0x000fc8000fffe03f */
[----:B------:R-:W-:-:S04]  /*13e0*/  USHF.R.S32.HI UR5, URZ, 0x1f, UR4 ;  /* 0x0000001f3f057899 */ /* 0x000fc80008011404 */
[----:B------:R-:W-:-:S04]  /*13f0*/  ULEA.HI UR5, UR5, UR4, URZ, 0x8 ;  /* 0x0000000405057291 */ /* 0x000fc8000f8f403f */
[----:B------:R-:W-:Y:S01]  /*1400*/  USHF.R.S32.HI UR14, URZ, 0x8, UR5 ;  /* 0x000000083f0e7899 */ /* 0x000fe20008011405 */
[----:B------:R-:W-:Y:S11]  /*1410*/  @!P2 BRA `(.L_x_16) ;  /* 0x0000007000b4a947 */ /* 0x000ff60003800000 */
[----:B------:R-:W-:-:S06]  /*1420*/  UISETP.GT.U32.AND UP1, UPT, UR18, 0x1, UPT ;  /* 0x000000011200788c */ /* 0x000fcc000bf24070 */
[----:B------:R-:W-:-:S13]  /*1430*/  PLOP3.LUT P0, PT, PT, PT, UP1, 0x80, 0x0 ;  /* 0x000000000000781c */ /* 0x000fda0003f0f018 */
[----:B------:R-:W-:Y:S05]  /*1440*/  @P0 EXIT ;  /* 0x000000000000094d */ /* 0x000fea0003800000 */
.L_x_17:
[----:B------:R-:W-:-:S08]  /*1450*/  NOP ;  /* 0x0000000000007918 */ /* 0x000fd00000000000 */
[----:B------:R-:W0:Y:S02]  /*1460*/  USETMAXREG.TRY_ALLOC.CTAPOOL UP1, 0xe8 ;  /* 0x000000e8000079c8 */ /* 0x000e240008020600 */
[----:B0-----:R-:W-:-:S13]  /*1470*/  PLOP3.LUT P0, PT, PT, PT, UP1, 0x80, 0x0 ;  /* 0x000000000000781c */ /* 0x001fda0003f0f018 */
[----:B------:R-:W-:Y:S05]  /*1480*/  @!P0 BRA `(.L_x_17) ;  /* 0xfffffffc00f08947 */ /* 0x000fea000383ffff */
[----:B------:R-:W-:-:S13]  /*1490*/  LOP3.LUT P0, RZ, R13, 0xff, RZ, 0xc0, !PT ;  /* 0x000000ff0dff7812 */ /* 0x000fda000780c0ff */
[----:B------:R-:W-:Y:S05]  /*14a0*/  @!P0 EXIT ;  /* 0x000000000000894d */ /* 0x000fea0003800000 */
[----:B------:R-:W0:Y:S01]  /*14b0*/  S2UR UR5, SR_CgaCtaId ;  /* 0x00000000000579c3 */ /* 0x000e220000008800 */
[CC--:B------:R-:W-:Y:S01]  /*14c0*/  LEA.HI R8, R12.reuse, R9.reuse, RZ, 0x2 ;  /* 0x000000090c087211 */ /* 0x0c0fe200078f10ff */
[----:B------:R-:W-:Y:S01]  /*14d0*/  UMOV UR8, 0x400 ;  /* 0x0000040000087882 */ /* 0x000fe20000000000 */
[----:B------:R-:W-:Y:S01]  /*14e0*/  LEA.HI R17, R12, R9, RZ, 0x5 ;  /* 0x000000090c117211 */ /* 0x000fe200078f28ff */
[----:B------:R-:W-:Y:S01]  /*14f0*/  VIADD R12, R15, 0xffffffff ;  /* 0xffffffff0f0c7836 */ /* 0x000fe20000000000 */
[--C-:B------:R-:W-:Y:S01]  /*1500*/  SHF.R.S32.HI R13, RZ, 0x2, R8.reuse ;  /* 0x00000002ff0d7819 */ /* 0x100fe20000011408 */
[----:B------:R-:W-:Y:S01]  /*1510*/  USHF.R.U32.HI UR4, URZ, 0x2, UR14 ;  /* 0x000000023f047899 */ /* 0x000fe2000801160e */
[----:B------:R-:W-:Y:S01]  /*1520*/  SHF.R.S32.HI R16, RZ, 0x1f, R8 ;  /* 0x0000001fff107819 */ /* 0x000fe20000011408 */
[----:B------:R-:W-:Y:S01]  /*1530*/  ULOP3.LUT UR9, UR14, 0x3, URZ, 0xc0, !UPT ;  /* 0x000000030e097892 */ /* 0x000fe2000f8ec03f */
[----:B------:R-:W-:Y:S01]  /*1540*/  LOP3.LUT R14, R8, 0xfffffffc, RZ, 0xc0, !PT ;  /* 0xfffffffc080e7812 */ /* 0x000fe200078ec0ff */
[----:B------:R-:W-:Y:S01]  /*1550*/  UISETP.LT.AND UP1, UPT, UR14, 0x1, UPT ;  /* 0x000000010e00788c */ /* 0x000fe2000bf21270 */
[----:B------:R-:W-:Y:S01]  /*1560*/  LEA.HI R16, R16, R13, RZ, 0x3 ;  /* 0x0000000d10107211 */ /* 0x000fe200078f18ff */
[----:B------:R-:W-:Y:S01]  /*1570*/  ULOP3.LUT UR4, UR4, 0x1, URZ, 0xc0, !UPT ;  /* 0x0000000104047892 */ /* 0x000fe2000f8ec03f */
[C---:B------:R-:W-:Y:S01]  /*1580*/  ISETP.NE.AND P0, PT, R12.reuse, RZ, PT ;  /* 0x000000ff0c00720c */ /* 0x040fe20003f05270 */
[----:B------:R-:W-:Y:S01]  /*1590*/  IMAD.SHL.U32 R12, R12, 0x8, RZ ;  /* 0x000000080c0c7824 */ /* 0x000fe200078e00ff */
[----:B------:R-:W-:Y:S01]  /*15a0*/  LOP3.LUT R16, R16, 0xfffffff8, RZ, 0xc0, !PT ;  /* 0xfffffff810107812 */ /* 0x000fe200078ec0ff */
[----:B------:R-:W-:Y:S01]  /*15b0*/  IMAD.IADD R14, R9, 0x1, -R14 ;  /* 0x00000001090e7824 */ /* 0x000fe200078e0a0e */
[----:B------:R-:W-:Y:S01]  /*15c0*/  SHF.R.S32.HI R17, RZ, 0x5, R17 ;  /* 0x00000005ff117819 */ /* 0x000fe20000011411 */
[----:B------:R-:W-:Y:S01]  /*15d0*/  ULDC UR6, c[0x0][0x284] ;  /* 0x0000a10000067ab9 */ /* 0x000fe20000000800 */
[----:B------:R-:W-:Y:S01]  /*15e0*/  LOP3.LUT R12, R12, 0x8, RZ, 0xc0, !PT ;  /* 0x000000080c0c7812 */ /* 0x000fe200078ec0ff */
[----:B------:R-:W-:Y:S01]  /*15f0*/  IMAD.IADD R8, R13, 0x1, -R16 ;  /* 0x000000010d087824 */ /* 0x000fe200078e0a10 */
[----:B------:R-:W-:Y:S01]  /*1600*/  USEL UR9, UR9, URZ, !UP0 ;  /* 0x0000003f09097287 */ /* 0x000fe2000c000000 */
[----:B------:R-:W-:Y:S01]  /*1610*/  SEL R148, RZ, 0x1, P0 ;  /* 0x00000001ff947807 */ /* 0x000fe20000000000 */
[----:B------:R-:W-:Y:S01]  /*1620*/  USEL UR10, UR14, 0x1, UP1 ;  /* 0x000000010e0a7887 */ /* 0x000fe20008800000 */
[C-C-:B------:R-:W-:Y:S01]  /*1630*/  IMAD R13, R17.reuse, -0x10, -R8.reuse ;  /* 0xfffffff0110d7824 */ /* 0x140fe200078e0a08 */
[----:B0-----:R-:W-:Y:S01]  /*1640*/  ULEA UR8, UR5, UR8, 0x18 ;  /* 0x0000000805087291 */ /* 0x001fe2000f8ec03f */
[--C-:B------:R-:W-:Y:S01]  /*1650*/  SHF.R.S32.HI R9, RZ, 0x1f, R8.reuse ;  /* 0x0000001fff097819 */ /* 0x100fe20000011408 */
[----:B------:R-:W-:Y:S01]  /*1660*/  UISETP.EQ.U32.AND UP0, UPT, UR4, 0x1, !UP0 ;  /* 0x000000010400788c */ /* 0x000fe2000c702070 */
[C---:B------:R-:W-:Y:S01]  /*1670*/  LOP3.LUT R149, R12.reuse, 0x8, RZ, 0x3c, !PT ;  /* 0x000000080c957812 */ /* 0x040fe200078e3cff */
[----:B------:R-:W-:Y:S01]  /*1680*/  UIADD3 UR24, UR8, 0x50, URZ ;  /* 0x0000005008187890 */ /* 0x000fe2000fffe03f */
[----:B------:R-:W-:Y:S01]  /*1690*/  LOP3.LUT R16, R12, 0x18, RZ, 0x3c, !PT ;  /* 0x000000180c107812 */ /* 0x000fe200078e3cff */
[----:B------:R-:W-:Y:S01]  /*16a0*/  IMAD.WIDE R8, R17, 0x10, R8 ;  /* 0x0000001011087825 */ /* 0x000fe200078e0208 */
[----:B------:R-:W-:-:S02]  /*16b0*/  ULOP3.LUT UR12, UR7, 0x1, URZ, 0xfc, !UPT ;  /* 0x00000001070c7892 */ /* 0x000fc4000f8efc3f */
[----:B------:R-:W-:Y:S01]  /*16c0*/  USHF.L.U32 UR15, UR14, 0x1, URZ ;  /* 0x000000010e0f7899 */ /* 0x000fe2000800063f */
[----:B------:R-:W-:Y:S01]  /*16d0*/  LEA R15, R15, UR24, 0x3 ;  /* 0x000000180f0f7c11 */ /* 0x000fe2000f8e18ff */
[----:B------:R-:W-:Y:S01]  /*16e0*/  VIADD R17, R13, UR6 ;  /* 0x000000060d117c36 */ /* 0x000fe20008000000 */
[----:B------:R-:W-:Y:S02]  /*16f0*/  UIADD3 UR10, -UR10, UR14, URZ ;  /* 0x0000000e0a0a7290 */ /* 0x000fe4000fffe13f */
[----:B------:R-:W-:-:S12]  /*1700*/  USEL UR11, URZ, 0x1, !UP0 ;  /* 0x000000013f0b7887 */ /* 0x000fd8000c000000 */
.L_x_172:
[----:B------:R-:W-:Y:S01]  /*1710*/  SHF.L.U32 R12, R148, 0x1f, RZ ;  /* 0x0000001f940c7819 */ /* 0x000fe200000006ff */
[----:B------:R-:W0:Y:S01]  /*1720*/  LDC R13, c[0x0][0x28c] ;  /* 0x0000a300ff0d7b82 */ /* 0x000e220000000800 */
[----:B------:R-:W-:Y:S01]  /*1730*/  UMOV UR4, URZ ;  /* 0x0000003f00047c82 */ /* 0x000fe20008000000 */
[----:B------:R-:W-:Y:S01]  /*1740*/  UMOV UR25, UR9 ;  /* 0x0000000900197c82 */ /* 0x000fe20008000000 */
[----:B-1----:R-:W1:Y:S01]  /*1750*/  SYNCS.PHASECHK.TRANS64.TRYWAIT P0, [R15+URZ+-0x8], R12 ;  /* 0xfffff80c0f0075a7 */ /* 0x002e62000800017f */
[----:B0-----:R-:W-:Y:S01]  /*1760*/  ISETP.GE.AND P1, PT, R13, 0x1, PT ;  /* 0x000000010d00780c */ /* 0x001fe20003f26270 */
[----:B-1-3--:R-:W-:-:S12]  /*1770*/  @!P0 BRA `(.L_x_18) ;  /* 0x0000008000188947 */ /* 0x00afd80003800000 */
.L_x_194:
[----:B------:R-:W-:Y:S01]  /*1780*/  UMOV UR5, URZ ;  /* 0x0000003f00057c82 */ /* 0x000fe20008000000 */
[----:B------:R-:W-:Y:S01]  /*1790*/  UMOV UR6, URZ ;  /* 0x0000003f00067c82 */ /* 0x000fe20008000000 */
[----:B------:R-:W-:Y:S02]  /*17a0*/  CS2R R20, SRZ ;  /* 0x0000000000147805 */ /* 0x000fe4000001ff00 */
[----:B------:R-:W-:Y:S02]  /*17b0*/  CS2R R18, SRZ ;  /* 0x0000000000127805 */ /* 0x000fe4000001ff00 */
[----:B------:R-:W-:Y:S02]  /*17c0*/  CS2R R22, SRZ ;  /* 0x0000000000167805 */ /* 0x000fe4000001ff00 */
[----:B------:R-:W-:Y:S02]  /*17d0*/  CS2R R90, SRZ ;  /* 0x00000000005a7805 */ /* 0x000fe4000001ff00 */
[----:B------:R-:W-:-:S02]  /*17e0*/  CS2R R88, SRZ ;  /* 0x0000000000587805 */ /* 0x000fc4000001ff00 */
[----:B------:R-:W-:Y:S02]  /*17f0*/  CS2R R92, SRZ ;  /* 0x00000000005c7805 */ /* 0x000fe4000001ff00 */
        /* <DEDUP_REMOVED lines=25> */
[----:B------:R-:W-:Y:S01]  /*1990*/  CS2R R144, SRZ ;  /* 0x0000000000907805 */ /* 0x000fe2000001ff00 */
[----:B------:R-:W-:Y:S01]  /*19a0*/  IMAD.U32 R150, RZ, RZ, UR11 ;  /* 0x0000000bff967e24 */ /* 0x000fe2000f8e00ff */
        /* <DEDUP_REMOVED lines=31> */
[----:B------:R-:W-:Y:S01]  /*1ba0*/  CS2R R86, SRZ ;  /* 0x0000000000567805 */ /* 0x000fe2000001ff00 */
[----:B------:R-:W-:Y:S06]  /*1bb0*/  @!P1 BRA `(.L_x_19) ;  /* 0x0000000800bc9947 */ /* 0x000fec0003800000 */
[----:B------:R-:W-:-:S06]  /*1bc0*/  UISETP.NE.AND UP0, UPT, UR12, 0x3, UPT ;  /* 0x000000030c00788c */ /* 0x000fcc000bf05270 */
[----:B------:R-:W-:-:S13]  /*1bd0*/  PLOP3.LUT P1, PT, PT, PT, UP0, 0x80, 0x0 ;  /* 0x000000000000781c */ /* 0x000fda0003f2f008 */
[----:B------:R-:W-:Y:S05]  /*1be0*/  @!P1 BRA `(.L_x_20) ;  /* 0x0000000000049947 */ /* 0x000fea0003800000 */
[----:B------:R-:W-:Y:S01]  /*1bf0*/  BPT.TRAP 0x1 ;  /* 0x000000040000795c */ /* 0x000fe20000300000 */
.L_x_20:
[----:B------:R-:W-:Y:S01]  /*1c00*/  ULEA UR4, UR9, UR8, 0x3 ;  /* 0x0000000809047291 */ /* 0x000fe2000f8e183f */
[----:B0-----:R-:W-:-:S05]  /*1c10*/  IMAD.U32 R12, RZ, RZ, UR11 ;  /* 0x0000000bff0c7e24 */ /* 0x001fca000f8e00ff */
[----:B------:R-:W-:-:S04]  /*1c20*/  SHF.L.U32 R12, R12, 0x1f, RZ ;  /* 0x0000001f0c0c7819 */ /* 0x000fc800000006ff */
[----:B------:R0:W1:Y:S01]  /*1c30*/  SYNCS.PHASECHK.TRANS64.TRYWAIT P0, [UR4], R12 ;  /* 0x0000000cff0075a7 */ /* 0x0000620008000144 */
[----:B------:R-:W-:Y:S05]  /*1c40*/  @!P1 BRA `(.L_x_21) ;  /* 0x0000000000049947 */ /* 0x000fea0003800000 */
[----:B------:R-:W-:Y:S01]  /*1c50*/  BPT.TRAP 0x1 ;  /* 0x000000040000795c */ /* 0x000fe20000300000 */
.L_x_21:
[----:B-1----:R-:W-:Y:S05]  /*1c60*/  @P0 BRA `(.L_x_22) ;  /* 0x0000000000080947 */ /* 0x002fea0003800000 */
[----:B------:R-:W1:Y:S02]  /*1c70*/  SYNCS.PHASECHK.TRANS64.TRYWAIT P0, [UR4], R12 ;  /* 0x0000000cff0075a7 */ /* 0x000e640008000144 */
[----:B-1----:R-:W-:Y:S05]  /*1c80*/  @!P0 BRA `(.L_x_23) ;  /* 0x0000007800e88947 */ /* 0x002fea0003800000 */
.L_x_22:
[----:B------:R-:W-:Y:S01]  /*1c90*/  UIADD3 UR4, UR8, 0x180, URZ ;  /* 0x0000018008047890 */ /* 0x000fe2000fffe03f */
[----:B------:R-:W-:Y:S01]  /*1ca0*/  WARPGROUP.ARRIVE ;  /* 0x00000000000079c5 */ /* 0x000fe20000000000 */
[----:B------:R-:W-:Y:S01]  /*1cb0*/  UIADD3 UR5, UR8, 0x10180, URZ ;  /* 0x0001018008057890 */ /* 0x000fe2000fffe03f */
[----:B------:R-:W-:Y:S01]  /*1cc0*/  CS2R R20, SRZ ;  /* 0x0000000000147805 */ /* 0x000fe2000001ff00 */
[----:B------:R-:W-:Y:S01]  /*1cd0*/  USHF.R.U32.HI UR4, URZ, 0x4, UR4 ;  /* 0x000000043f047899 */ /* 0x000fe20008011604 */
[----:B------:R-:W-:Y:S01]  /*1ce0*/  CS2R R18, SRZ ;  /* 0x0000000000127805 */ /* 0x000fe2000001ff00 */
[----:B------:R-:W-:Y:S01]  /*1cf0*/  USHF.R.U32.HI UR5, URZ, 0x4, UR5 ;  /* 0x000000043f057899 */ /* 0x000fe20008011605 */
[----:B------:R-:W-:Y:S01]  /*1d00*/  CS2R R22, SRZ ;  /* 0x0000000000167805 */ /* 0x000fe2000001ff00 */
[----:B------:R-:W-:Y:S01]  /*1d10*/  ULOP3.LUT UR4, UR4, 0x3fff, URZ, 0xc0, !UPT ;  /* 0x00003fff04047892 */ /* 0x000fe2000f8ec03f */
[----:B------:R-:W-:Y:S01]  /*1d20*/  CS2R R90, SRZ ;  /* 0x00000000005a7805 */ /* 0x000fe2000001ff00 */
[----:B------:R-:W-:Y:S01]  /*1d30*/  ULOP3.LUT UR5, UR5, 0x3fff, URZ, 0xc0, !UPT ;  /* 0x00003fff05057892 */ /* 0x000fe2000f8ec03f */
[----:B------:R-:W-:Y:S01]  /*1d40*/  CS2R R88, SRZ ;  /* 0x0000000000587805 */ /* 0x000fe2000001ff00 */
[----:B------:R-:W-:Y:S01]  /*1d50*/  ULOP3.LUT UR4, UR4, 0x10000, URZ, 0xfc, !UPT ;  /* 0x0001000004047892 */ /* 0x000fe2000f8efc3f */
[----:B------:R-:W-:Y:S01]  /*1d60*/  CS2R R92, SRZ ;  /* 0x00000000005c7805 */ /* 0x000fe2000001ff00 */
[----:B------:R-:W-:Y:S01]  /*1d70*/  ULOP3.LUT UR5, UR5, 0x10000, URZ, 0xfc, !UPT ;  /* 0x0001000005057892 */ /* 0x000fe2000f8efc3f */
[----:B------:R-:W-:Y:S01]  /*1d80*/  CS2R R94, SRZ ;  /* 0x00000000005e7805 */ /* 0x000fe2000001ff00 */
[----:B------:R-:W-:Y:S01]  /*1d90*/  ULEA UR4, UR9, UR4, 0xa ;  /* 0x0000000409047291 */ /* 0x000fe2000f8e503f */
[----:B------:R-:W-:Y:S01]  /*1da0*/  CS2R R96, SRZ ;  /* 0x0000000000607805 */ /* 0x000fe2000001ff00 */
[----:B------:R-:W-:Y:S01]  /*1db0*/  ULEA UR5, UR9, UR5, 0xb ;  /* 0x0000000509057291 */ /* 0x000fe2000f8e583f */
[----:B------:R-:W-:Y:S01]  /*1dc0*/  CS2R R98, SRZ ;  /* 0x0000000000627805 */ /* 0x000fe2000001ff00 */
[----:B------:R-:W-:Y:S01]  /*1dd0*/  UMOV UR17, 0x40000040 ;  /* 0x4000004000117882 */ /* 0x000fe20000000000 */
[----:B------:R-:W-:Y:S01]  /*1de0*/  UMOV UR19, 0x40000040 ;  /* 0x4000004000137882 */ /* 0x000fe20000000000 */
[----:B------:R-:W-:Y:S01]  /*1df0*/  CS2R R100, SRZ ;  /* 0x0000000000647805 */ /* 0x000fe2000001ff00 */
[----:B------:R-:W-:Y:S01]  /*1e00*/  UMOV UR16, UR4 ;  /* 0x0000000400107c82 */ /* 0x000fe20008000000 */
[----:B------:R-:W-:Y:S01]  /*1e10*/  CS2R R102, SRZ ;  /* 0x0000000000667805 */ /* 0x000fe2000001ff00 */
[----:B------:R-:W-:Y:S01]  /*1e20*/  UMOV UR18, UR5 ;  /* 0x0000000500127c82 */ /* 0x000fe20008000000 */
[----:B------:R-:W-:Y:S01]  /*1e30*/  CS2R R104, SRZ ;  /* 0x0000000000687805 */ /* 0x000fe2000001ff00 */
[----:B------:R-:W-:Y:S01]  /*1e40*/  QGMMA.64x128x32.F32.E4M3.E4M3 R24, gdesc[UR16], RZ, !UPT ;  /* 0x01e00000101879f3 */ /* 0x000fe2000c7008ff */
[----:B------:R-:W-:Y:S01]  /*1e50*/  UIADD3 UR16, UR4, 0x2, URZ ;  /* 0x0000000204107890 */ /* 0x000fe2000fffe03f */
[----:B------:R-:W-:Y:S01]  /*1e60*/  CS2R R106, SRZ ;  /* 0x00000000006a7805 */ /* 0x000fe2000001ff00 */
[----:B------:R-:W-:Y:S01]  /*1e70*/  UIADD3 UR18, UR5, 0x2, URZ ;  /* 0x0000000205127890 */ /* 0x000fe2000fffe03f */
[----:B------:R-:W-:Y:S01]  /*1e80*/  CS2R R108, SRZ ;  /* 0x00000000006c7805 */ /* 0x000fe2000001ff00 */
[----:B------:R-:W-:Y:S01]  /*1e90*/  UMOV UR17, 0x40000040 ;  /* 0x4000004000117882 */ /* 0x000fe20000000000 */
[----:B------:R-:W-:Y:S01]  /*1ea0*/  UMOV UR19, 0x40000040 ;  /* 0x4000004000137882 */ /* 0x000fe20000000000 */
        /* <DEDUP_REMOVED lines=18> */
[----:B------:R-:W-:Y:S01]  /*1fd0*/  QGMMA.64x128x32.F32.E4M3.E4M3 R24, gdesc[UR16], R24 ;  /* 0x01e00000101879f3 */ /* 0x000fe20008700818 */
[----:B------:R-:W-:-:S02]  /*1fe0*/  UIADD3 UR16, UR4, 0x4, URZ ;  /* 0x0000000404107890 */ /* 0x000fc4000fffe03f */
[----:B------:R-:W-:Y:S01]  /*1ff0*/  UIADD3 UR18, UR5, 0x4, URZ ;  /* 0x0000000405127890 */ /* 0x000fe2000fffe03f */
[----:B------:R-:W-:Y:S01]  /*2000*/  UMOV UR17, 0x40000040 ;  /* 0x4000004000117882 */ /* 0x000fe20000000000 */
[----:B------:R-:W-:-:S07]  /*2010*/  UMOV UR19, 0x40000040 ;  /* 0x4000004000137882 */ /* 0x000fce0000000000 */
[----:B------:R-:W-:Y:S01]  /*2020*/  QGMMA.64x128x32.F32.E4M3.E4M3 R24, gdesc[UR16], R24 ;  /* 0x01e00000101879f3 */ /* 0x000fe20008700818 */
[----:B------:R-:W-:Y:S02]  /*2030*/  UIADD3 UR16, UR4, 0x6, URZ ;  /* 0x0000000604107890 */ /* 0x000fe4000fffe03f */
        /* <DEDUP_REMOVED lines=21> */
[----:B------:R-:W-:Y:S01]  /*2190*/  ULDC UR5, c[0x0][0x50c] ;  /* 0x0001430000057ab9 */ /* 0x000fe20000000800 */
[----:B------:R-:W-:Y:S01]  /*21a0*/  UMOV UR17, 0x40000040 ;  /* 0x4000004000117882 */ /* 0x000fe20000000000 */
[----:B------:R-:W-:Y:S01]  /*21b0*/  UISETP.NE.AND UP0, UPT, UR5, 0x8, UPT ;  /* 0x000000080500788c */ /* 0x000fe2000bf05270 */
[----:B------:R-:W-:Y:S01]  /*21c0*/  UMOV UR19, 0x40000040 ;  /* 0x4000004000137882 */ /* 0x000fe20000000000 */
[----:B------:R-:W-:Y:S02]  /*21d0*/  UMOV UR4, 0x8 ;  /* 0x0000000800047882 */ /* 0x000fe40000000000 */
[----:B------:R-:W-:-:S06]  /*21e0*/  USEL UR5, URZ, 0x1, UP0 ;  /* 0x000000013f057887 */ /* 0x000fcc0008000000 */
[----:B------:R-:W-:Y:S01]  /*21f0*/  ISETP.NE.AND P0, PT, RZ, UR5, PT ;  /* 0x00000005ff007c0c */ /* 0x000fe2000bf05270 */
[----:B------:R-:W-:-:S12]  /*2200*/  QGMMA.64x128x32.F32.E4M3.E4M3 R24, gdesc[UR16], R24, gsb0 ;  /* 0x01e00000101879f3 */ /* 0x000fd80008000818 */
[----:B------:R-:W-:Y:S05]  /*2210*/  @!P0 BRA `(.L_x_24) ;  /* 0x0000000400088947 */ /* 0x000fea0003800000 */
[----:B------:R-:W-:Y:S02]  /*2220*/  WARPGROUP.DEPBAR.LE gsb0, 0x0 ;  /* 0x00008000000079c5 */ /* 0x000fe40000010000 */
[----:B------:R-:W-:-:S01]  /*2230*/  FADD R145, RZ, R24 ;  /* 0x00000018ff917221 */ /* 0x000fc20000000000 */
[----:B------:R-:W-:Y:S01]  /*2240*/  FADD R144, RZ, R25 ;  /* 0x00000019ff907221 */ /* 0x000fe20000000000 */
        /* <DEDUP_REMOVED lines=62> */
[----:B------:R-:W-:-:S06]  /*2630*/  UMOV UR4, URZ ;  /* 0x0000003f00047c82 */ /* 0x000fcc0008000000 */
.L_x_24:
[----:B------:R-:W-:-:S04]  /*2640*/  UIADD3 UR25, UR9, 0x1, URZ ;  /* 0x0000000109197890 */ /* 0x000fc8000fffe03f */
[----:B------:R-:W-:-:S04]  /*2650*/  UISETP.NE.AND UP0, UPT, UR25, 0x4, UPT ;  /* 0x000000041900788c */ /* 0x000fc8000bf05270 */
[----:B------:R-:W-:Y:S02]  /*2660*/  USEL UR6, URZ, 0x1, UP0 ;  /* 0x000000013f067887 */ /* 0x000fe40008000000 */
[----:B------:R-:W-:Y:S02]  /*2670*/  USEL UR25, UR25, URZ, UP0 ;  /* 0x0000003f19197287 */ /* 0x000fe40008000000 */
[----:B------:R-:W-:-:S06]  /*2680*/  ULOP3.LUT UR6, UR11, UR6, URZ, 0x3c, !UPT ;  /* 0x000000060b067292 */ /* 0x000fcc000f8e3c3f */
[----:B------:R-:W-:Y:S01]  /*2690*/  IMAD.U32 R150, RZ, RZ, UR6 ;  /* 0x00000006ff967e24 */ /* 0x000fe2000f8e00ff */
[----:B------:R-:W-:-:S06]  /*26a0*/  UMOV UR6, 0x1 ;  /* 0x0000000100067882 */ /* 0x000fcc0000000000 */
.L_x_19:
[----:B------:R-:W-:-:S06]  /*26b0*/  UISETP.GE.AND UP0, UPT, UR10, 0x1, UPT ;  /* 0x000000010a00788c */ /* 0x000fcc000bf06270 */
[----:B------:R-:W-:-:S13]  /*26c0*/  PLOP3.LUT P0, PT, PT, PT, UP0, 0x80, 0x0 ;  /* 0x000000000000781c */ /* 0x000fda0003f0f008 */
[----:B------:R-:W-:Y:S05]  /*26d0*/  @!P0 BRA `(.L_x_25) ;  /* 0x0000000800908947 */ /* 0x000fea0003800000 */
[----:B01----:R-:W-:Y:S01]  /*26e0*/  IMAD.U32 R12, RZ, RZ, UR10 ;  /* 0x0000000aff0c7e24 */ /* 0x003fe2000f8e00ff */
[----:B------:R-:W-:Y:S01]  /*26f0*/  ULDC UR26, c[0x0][0x50c] ;  /* 0x00014300001a7ab9 */ /* 0x000fe20000000800 */
[----:B------:R-:W-:-:S07]  /*2700*/  IMAD.U32 R13, RZ, RZ, UR9 ;  /* 0x00000009ff0d7e24 */ /* 0x000fce000f8e00ff */
.L_x_33:
[----:B------:R-:W-:-:S06]  /*2710*/  UISETP.NE.AND UP0, UPT, UR12, 0x3, UPT ;  /* 0x000000030c00788c */ /* 0x000fcc000bf05270 */
[----:B------:R-:W-:-:S13]  /*2720*/  PLOP3.LUT P1, PT, PT, PT, UP0, 0x80, 0x0 ;  /* 0x000000000000781c */ /* 0x000fda0003f2f008 */
[----:B------:R-:W-:Y:S05]  /*2730*/  @!P1 BRA `(.L_x_26) ;  /* 0x0000000000049947 */ /* 0x000fea0003800000 */
[----:B------:R-:W-:Y:S01]  /*2740*/  BPT.TRAP 0x1 ;  /* 0x000000040000795c */ /* 0x000fe20000300000 */
.L_x_26:
[----:B------:R-:W-:Y:S01]  /*2750*/  ULEA UR16, UR25, UR8, 0x3 ;  /* 0x0000000819107291 */ /* 0x000fe2000f8e183f */
[----:B------:R-:W-:-:S08]  /*2760*/  SHF.L.U32 R146, R150, 0x1f, RZ ;  /* 0x0000001f96927819 */ /* 0x000fd000000006ff */
[----:B------:R0:W1:Y:S01]  /*2770*/  SYNCS.PHASECHK.TRANS64.TRYWAIT P0, [UR16], R146 ;  /* 0x00000092ff0075a7 */ /* 0x0000620008000150 */
[----:B------:R-:W-:Y:S05]  /*2780*/  @!P1 BRA `(.L_x_27) ;  /* 0x0000000000049947 */ /* 0x000fea0003800000 */
[----:B------:R-:W-:Y:S01]  /*2790*/  BPT.TRAP 0x1 ;  /* 0x000000040000795c */ /* 0x000fe20000300000 */
.L_x_27:
[----:B-1----:R-:W-:Y:S05]  /*27a0*/  @P0 BRA `(.L_x_28) ;  /* 0x0000000000080947 */ /* 0x002fea0003800000 */
[----:B------:R-:W1:Y:S02]  /*27b0*/  SYNCS.PHASECHK.TRANS64.TRYWAIT P0, [UR16], R146 ;  /* 0x00000092ff0075a7 */ /* 0x000e640008000150 */
[----:B-1----:R-:W-:Y:S05]  /*27c0*/  @!P0 BRA `(.L_x_29) ;  /* 0x0000007000308947 */ /* 0x002fea0003800000 */
.L_x_28:
[----:B------:R-:W-:Y:S01]  /*27d0*/  UIADD3 UR16, UR8, 0x180, URZ ;  /* 0x0000018008107890 */ /* 0x000fe2000fffe03f */
[----:B------:R-:W-:Y:S01]  /*27e0*/  WARPGROUP.ARRIVE ;  /* 0x00000000000079c5 */ /* 0x000fe20000000000 */
[----:B------:R-:W-:Y:S02]  /*27f0*/  UIADD3 UR17, UR8, 0x10180, URZ ;  /* 0x0001018008117890 */ /* 0x000fe4000fffe03f */
[----:B------:R-:W-:Y:S02]  /*2800*/  UISETP.NE.AND UP0, UPT, UR5, URZ, UPT ;  /* 0x0000003f0500728c */ /* 0x000fe4000bf05270 */
[----:B------:R-:W-:Y:S02]  /*2810*/  USHF.R.U32.HI UR16, URZ, 0x4, UR16 ;  /* 0x000000043f107899 */ /* 0x000fe40008011610 */
[----:B------:R-:W-:Y:S02]  /*2820*/  USHF.R.U32.HI UR17, URZ, 0x4, UR17 ;  /* 0x000000043f117899 */ /* 0x000fe40008011611 */
[----:B------:R-:W-:-:S02]  /*2830*/  USEL UR6, UR6, URZ, !UP0 ;  /* 0x0000003f06067287 */ /* 0x000fc4000c000000 */
[----:B------:R-:W-:Y:S02]  /*2840*/  ULOP3.LUT UR16, UR16, 0x3fff, URZ, 0xc0, !UPT ;  /* 0x00003fff10107892 */ /* 0x000fe4000f8ec03f */
[----:B------:R-:W-:Y:S02]  /*2850*/  ULOP3.LUT UR17, UR17, 0x3fff, URZ, 0xc0, !UPT ;  /* 0x00003fff11117892 */ /* 0x000fe4000f8ec03f */
[----:B------:R-:W-:Y:S02]  /*2860*/  UISETP.NE.U32.AND UP0, UPT, UR6, URZ, UPT ;  /* 0x0000003f0600728c */ /* 0x000fe4000bf05070 */
[----:B------:R-:W-:Y:S02]  /*2870*/  ULOP3.LUT UR6, UR16, 0x10000, URZ, 0xfc, !UPT ;  /* 0x0001000010067892 */ /* 0x000fe4000f8efc3f */
[----:B------:R-:W-:Y:S02]  /*2880*/  ULOP3.LUT UR5, UR17, 0x10000, URZ, 0xfc, !UPT ;  /* 0x0001000011057892 */ /* 0x000fe4000f8efc3f */
[----:B------:R-:W-:-:S02]  /*2890*/  ULEA UR6, UR25, UR6, 0xa ;  /* 0x0000000619067291 */ /* 0x000fc4000f8e503f */
[----:B------:R-:W-:Y:S01]  /*28a0*/  ULEA UR5, UR25, UR5, 0xb ;  /* 0x0000000519057291 */ /* 0x000fe2000f8e583f */
[----:B------:R-:W-:Y:S01]  /*28b0*/  UMOV UR17, 0x40000040 ;  /* 0x4000004000117882 */ /* 0x000fe20000000000 */
[----:B------:R-:W-:Y:S01]  /*28c0*/  UMOV UR19, 0x40000040 ;  /* 0x4000004000137882 */ /* 0x000fe20000000000 */
[----:B------:R-:W-:Y:S02]  /*28d0*/  UIADD3 UR4, UR4, 0x8, URZ ;  /* 0x0000000804047890 */ /* 0x000fe4000fffe03f */
[----:B------:R-:W-:Y:S02]  /*28e0*/  UMOV UR16, UR6 ;  /* 0x0000000600107c82 */ /* 0x000fe40008000000 */
[----:B------:R-:W-:Y:S02]  /*28f0*/  UMOV UR18, UR5 ;  /* 0x0000000500127c82 */ /* 0x000fe40008000000 */
[----:B------:R-:W-:Y:S01]  /*2900*/  QGMMA.64x128x32.F32.E4M3.E4M3 R24, gdesc[UR16], R24, UP0 ;  /* 0x01e00000101879f3 */ /* 0x000fe2000bf00818 */
[----:B------:R-:W-:-:S02]  /*2910*/  UIADD3 UR16, UR6, 0x2, URZ ;  /* 0x0000000206107890 */ /* 0x000fc4000fffe03f */
[----:B------:R-:W-:Y:S01]  /*2920*/  UIADD3 UR18, UR5, 0x2, URZ ;  /* 0x0000000205127890 */ /* 0x000fe2000fffe03f */
[----:B------:R-:W-:Y:S01]  /*2930*/  UMOV UR17, 0x40000040 ;  /* 0x4000004000117882 */ /* 0x000fe20000000000 */
[----:B------:R-:W-:Y:S01]  /*2940*/  UMOV UR19, 0x40000040 ;  /* 0x4000004000137882 */ /* 0x000fe20000000000 */
[----:B------:R-:W-:-:S06]  /*2950*/  UISETP.NE.AND UP0, UPT, UR4, UR26, UPT ;  /* 0x0000001a0400728c */ /* 0x000fcc000bf05270 */
        /* <DEDUP_REMOVED lines=29> */
[----:B------:R-:W-:Y:S01]  /*2b30*/  UMOV UR19, 0x40000040 ;  /* 0x4000004000137882 */ /* 0x000fe20000000000 */
[----:B------:R-:W-:-:S06]  /*2b40*/  USEL UR5, URZ, 0x1, UP0 ;  /* 0x000000013f057887 */ /* 0x000fcc0008000000 */
[----:B------:R-:W-:Y:S01]  /*2b50*/  ISETP.NE.AND P0, PT, RZ, UR5, PT ;  /* 0x00000005ff007c0c */ /* 0x000fe2000bf05270 */
[----:B------:R-:W-:Y:S03]  /*2b60*/  QGMMA.64x128x32.F32.E4M3.E4M3 R24, gdesc[UR16], R24, gsb0 ;  /* 0x01e00000101879f3 */ /* 0x000fe60008000818 */
[----:B------:R-:W-:-:S09]  /*2b70*/  WARPGROUP.DEPBAR.LE gsb0, 0x1 ;  /* 0x00008000000079c5 */ /* 0x000fd20000010100 */
[----:B------:R-:W-:Y:S05]  /*2b80*/  @!P0 BRA `(.L_x_30) ;  /* 0x0000000400088947 */ /* 0x000fea0003800000 */
[----:B------:R-:W-:Y:S02]  /*2b90*/  WARPGROUP.DEPBAR.LE gsb0, 0x0 ;  /* 0x00008000000079c5 */ /* 0x000fe40000010000 */
[----:B------:R-:W-:-:S01]  /*2ba0*/  FADD R145, R24, R145 ;  /* 0x0000009118917221 */ /* 0x000fc20000000000 */
[----:B------:R-:W-:Y:S01]  /*2bb0*/  FADD R144, R25, R144 ;  /* 0x0000009019907221 */ /* 0x000fe20000000000 */
        /* <DEDUP_REMOVED lines=62> */
[----:B------:R-:W-:-:S06]  /*2fa0*/  UMOV UR4, URZ ;  /* 0x0000003f00047c82 */ /* 0x000fcc0008000000 */
.L_x_30:
[----:B------:R-:W-:Y:S05]  /*2fb0*/  @!P1 BRA `(.L_x_31) ;  /* 0x0000000000049947 */ /* 0x000fea0003800000 */
[----:B------:R-:W-:Y:S01]  /*2fc0*/  BPT.TRAP 0x1 ;  /* 0x000000040000795c */ /* 0x000fe20000300000 */
.L_x_31:
[----:B------:R-:W-:Y:S01]  /*2fd0*/  ISETP.NE.AND P0, PT, R7, RZ, PT ;  /* 0x000000ff0700720c */ /* 0x000fe20003f05270 */
[----:B------:R-:W-:-:S12]  /*2fe0*/  UISETP.GT.U32.AND UP0, UPT, UR7, 0x1, UPT ;  /* 0x000000010700788c */ /* 0x000fd8000bf04070 */
[----:B01----:R-:W-:-:S05]  /*2ff0*/  @P0 LEA R146, R13, UR8, 0x3 ;  /* 0x000000080d920c11 */ /* 0x003fca000f8e18ff */
[----:B------:R-:W-:-:S05]  /*3000*/  @P0 VIADD R147, R146, 0x20 ;  /* 0x0000002092930836 */ /* 0x000fca0000000000 */
[----:B------:R-:W-:-:S04]  /*3010*/  @P0 PRMT R147, R6, 0x654, R147 ;  /* 0x0000065406930816 */ /* 0x000fc80000000093 */
[----:B------:R0:W-:Y:S01]  /*3020*/  @P0 SYNCS.ARRIVE.TRANS64.RED.A1T0 RZ, [R147+URZ], RZ ;  /* 0x000000ff93ff09a7 */ /* 0x0001e2000810043f */
[----:B------:R-:W-:-:S13]  /*3030*/  PLOP3.LUT P0, PT, PT, PT, UP0, 0x80, 0x0 ;  /* 0x000000000000781c */ /* 0x000fda0003f0f008 */
[----:B0-----:R-:W-:Y:S05]  /*3040*/  @P0 BRA `(.L_x_32) ;  /* 0x0000000000040947 */ /* 0x001fea0003800000 */
[----:B------:R-:W-:Y:S01]  /*3050*/  BPT.TRAP 0x1 ;  /* 0x000000040000795c */ /* 0x000fe20000300000 */
.L_x_32:
[----:B------:R-:W-:Y:S01]  /*3060*/  UIADD3 UR25, UR25, 0x1, URZ ;  /* 0x0000000119197890 */ /* 0x000fe2000fffe03f */
[C---:B------:R-:W-:Y:S01]  /*3070*/  ISETP.GT.AND P1, PT, R12.reuse, 0x1, PT ;  /* 0x000000010c00780c */ /* 0x040fe20003f24270 */
[----:B------:R-:W-:Y:S02]  /*3080*/  VIADD R13, R13, 0x1 ;  /* 0x000000010d0d7836 */ /* 0x000fe40000000000 */
[----:B------:R-:W-:Y:S01]  /*3090*/  UISETP.NE.AND UP0, UPT, UR25, 0x4, UPT ;  /* 0x000000041900788c */ /* 0x000fe2000bf05270 */
[----:B------:R-:W-:Y:S02]  /*30a0*/  VIADD R12, R12, 0xffffffff ;  /* 0xffffffff0c0c7836 */ /* 0x000fe40000000000 */
[C---:B------:R-:W-:Y:S01]  /*30b0*/  ISETP.NE.AND P0, PT, R13.reuse, 0x4, PT ;  /* 0x000000040d00780c */ /* 0x040fe20003f05270 */
[----:B------:R-:W-:Y:S02]  /*30c0*/  USEL UR6, URZ, 0x1, UP0 ;  /* 0x000000013f067887 */ /* 0x000fe40008000000 */
[----:B------:R-:W-:Y:S01]  /*30d0*/  USEL UR25, UR25, URZ, UP0 ;  /* 0x0000003f19197287 */ /* 0x000fe20008000000 */
[----:B------:R-:W-:-:S03]  /*30e0*/  SEL R13, R13, RZ, P0 ;  /* 0x000000ff0d0d7207 */ /* 0x000fc60000000000 */
[----:B------:R-:W-:Y:S01]  /*30f0*/  LOP3.LUT R150, R150, UR6, RZ, 0x3c, !PT ;  /* 0x0000000696967c12 */ /* 0x000fe2000f8e3cff */
[----:B------:R-:W-:Y:S01]  /*3100*/  UMOV UR6, 0x1 ;  /* 0x0000000100067882 */ /* 0x000fe20000000000 */
[----:B------:R-:W-:Y:S06]  /*3110*/  @P1 BRA `(.L_x_33) ;  /* 0xfffffff4007c1947 */ /* 0x000fec000383ffff */
.L_x_25:
[----:B------:R-:W-:Y:S01]  /*3120*/  UISETP.NE.AND UP0, UPT, UR4, URZ, UPT ;  /* 0x0000003f0400728c */ /* 0x000fe2000bf05270 */
[----:B01----:R-:W0:Y:S03]  /*3130*/  LDC R12, c[0x0][0x28c] ;  /* 0x0000a300ff0c7b82 */ /* 0x003e260000000800 */
[----:B------:R-:W-:-:S06]  /*3140*/  USEL UR4, URZ, 0x1, !UP0 ;  /* 0x000000013f047887 */ /* 0x000fcc000c000000 */
[----:B------:R-:W-:-:S13]  /*3150*/  ISETP.NE.AND P0, PT, RZ, UR4, PT ;  /* 0x00000004ff007c0c */ /* 0x000fda000bf05270 */
[----:B------:R-:W-:Y:S05]  /*3160*/  @!P0 BRA `(.L_x_34) ;  /* 0x0000000400048947 */ /* 0x000fea0003800000 */
[----:B------:R-:W-:Y:S02]  /*3170*/  WARPGROUP.DEPBAR.LE gsb0, 0x0 ;  /* 0x00008000000079c5 */ /* 0x000fe40000010000 */
[----:B------:R-:W-:Y:S01]  /*3180*/  FADD R145, R24, R145 ;  /* 0x0000009118917221 */ /* 0x000fe20000000000 */
        /* <DEDUP_REMOVED lines=62> */
[----:B------:R-:W-:-:S07]  /*3570*/  FADD R20, R20, R87 ;  /* 0x0000005714147221 */ /* 0x000fce0000000000 */
.L_x_34:
[----:B0-----:R-:W-:Y:S01]  /*3580*/  ISETP.GE.AND P0, PT, R12, 0x1, PT ;  /* 0x000000010c00780c */ /* 0x001fe20003f06270 */
[----:B------:R0:W-:Y:S01]  /*3590*/  SYNCS.ARRIVE.TRANS64.A1T0 RZ, [R149+UR24], RZ ;  /* 0x000000ff95ff79a7 */ /* 0x0001e20008100018 */
[----:B------:R-:W-:-:S11]  /*35a0*/  WARPGROUP.DEPBAR.LE gsb0, 0x0 ;  /* 0x00008000000079c5 */ /* 0x000fd60000010000 */
[----:B------:R-:W-:Y:S05]  /*35b0*/  @!P0 BRA `(.L_x_35) ;  /* 0x0000000000488947 */ /* 0x000fea0003800000 */
[----:B------:R-:W-:-:S06]  /*35c0*/  UISETP.NE.AND UP0, UPT, UR12, 0x3, UPT ;  /* 0x000000030c00788c */ /* 0x000fcc000bf05270 */
[----:B------:R-:W-:-:S13]  /*35d0*/  PLOP3.LUT P0, PT, PT, PT, UP0, 0x80, 0x0 ;  /* 0x000000000000781c */ /* 0x000fda0003f0f008 */
[----:B------:R-:W-:Y:S05]  /*35e0*/  @!P0 BRA `(.L_x_36) ;  /* 0x0000000000048947 */ /* 0x000fea0003800000 */
[----:B------:R-:W-:Y:S01]  /*35f0*/  BPT.TRAP 0x1 ;  /* 0x000000040000795c */ /* 0x000fe20000300000 */
.L_x_36:
[----:B------:R-:W-:Y:S01]  /*3600*/  ISETP.NE.AND P0, PT, R7, RZ, PT ;  /* 0x000000ff0700720c */ /* 0x000fe20003f05270 */
[----:B------:R-:W-:-:S12]  /*3610*/  IMAD.U32 R13, RZ, RZ, UR8 ;  /* 0x00000008ff0d7e24 */ /* 0x000fd8000f8e00ff */
[----:B------:R-:W-:-:S05]  /*3620*/  VOTEU.ANY UP0, P0 ;  /* 0x00000000003f7886 */ /* 0x000fca0000000100 */
[----:B------:R-:W-:Y:S02]  /*3630*/  @UP0 UIADD3 UR4, UR10, UR9, URZ ;  /* 0x000000090a040290 */ /* 0x000fe4000fffe03f */
[----:B------:R-:W-:-:S04]  /*3640*/  UISETP.GT.U32.AND UP0, UPT, UR7, 0x1, UPT ;  /* 0x000000010700788c */ /* 0x000fc8000bf04070 */
[----:B------:R-:W-:-:S04]  /*3650*/  IMAD.U32 R12, RZ, RZ, UR4 ;  /* 0x00000004ff0c7e24 */ /* 0x000fc8000f8e00ff */
[----:B------:R-:W-:-:S05]  /*3660*/  @P0 IMAD.SHL.U32 R12, R12, 0x8, RZ ;  /* 0x000000080c0c0824 */ /* 0x000fca00078e00ff */
[----:B------:R-:W-:-:S04]  /*3670*/  @P0 LOP3.LUT R12, R12, 0x18, RZ, 0xc0, !PT ;  /* 0x000000180c0c0812 */ /* 0x000fc800078ec0ff */
[----:B------:R-:W-:-:S04]  /*3680*/  @P0 IADD3 R13, R13, 0x20, R12 ;  /* 0x000000200d0d0810 */ /* 0x000fc80007ffe00c */
[----:B------:R-:W-:-:S04]  /*3690*/  @P0 PRMT R13, R6, 0x654, R13 ;  /* 0x00000654060d0816 */ /* 0x000fc8000000000d */
[----:B------:R1:W-:Y:S01]  /*36a0*/  @P0 SYNCS.ARRIVE.TRANS64.RED.A1T0 RZ, [R13+URZ], RZ ;  /* 0x000000ff0dff09a7 */ /* 0x0003e2000810043f */
[----:B------:R-:W-:-:S13]  /*36b0*/  PLOP3.LUT P0, PT, PT, PT, UP0, 0x80, 0x0 ;  /* 0x000000000000781c */ /* 0x000fda0003f0f008 */
[----:B-1----:R-:W-:Y:S05]  /*36c0*/  @P0 BRA `(.L_x_35) ;  /* 0x0000000000040947 */ /* 0x002fea0003800000 */
[----:B------:R-:W-:Y:S01]  /*36d0*/  BPT.TRAP 0x1 ;  /* 0x000000040000795c */ /* 0x000fe20000300000 */
.L_x_35:
[----:B------:R-:W-:Y:S01]  /*36e0*/  SHF.L.U32 R12, R148, 0x1f, RZ ;  /* 0x0000001f940c7819 */ /* 0x000fe200000006ff */
[----:B------:R-:W1:Y:S01]  /*36f0*/  LDC R31, c[0x0][0x288] ;  /* 0x0000a200ff1f7b82 */ /* 0x000e620000000800 */
[----:B------:R-:W-:Y:S02]  /*3700*/  IMAD.SHL.U32 R28, R5, 0x40, RZ ;  /* 0x00000040051c7824 */ /* 0x000fe400078e00ff */
[----:B------:R-:W4:Y:S02]  /*3710*/  SYNCS.PHASECHK.TRANS64.TRYWAIT P0, [R15+URZ+0x8], R12 ;  /* 0x0000080c0f0075a7 */ /* 0x000f24000800017f */
[----:B----4-:R-:W-:Y:S05]  /*3720*/  @!P0 BRA `(.L_x_37) ;  /* 0x0000006000708947 */ /* 0x010fea0003800000 */
.L_x_195:
[----:B------:R-:W-:Y:S01]  /*3730*/  ULDC UR4, c[0x0][0x284] ;  /* 0x0000a10000047ab9 */ /* 0x000fe20000000800 */
[----:B------:R-:W-:Y:S01]  /*3740*/  IMAD.SHL.U32 R30, R4, 0x80, RZ ;  /* 0x00000080041e7824 */ /* 0x000fe200078e00ff */
[----:B------:R-:W-:-:S04]  /*3750*/  ISETP.GE.AND P0, PT, R28, UR4, PT ;  /* 0x000000041c007c0c */ /* 0x000fc8000bf06270 */
[----:B-1----:R-:W-:-:S13]  /*3760*/  ISETP.GE.OR P0, PT, R30, R31, P0 ;  /* 0x0000001f1e00720c */ /* 0x002fda0000706670 */
[----:B------:R-:W-:Y:S05]  /*3770*/  @P0 BRA `(.L_x_38) ;  /* 0x0000004400e00947 */ /* 0x000fea0003800000 */
[----:B------:R-:W1:Y:S01]  /*3780*/  LDC.64 R32, c[0x0][0x5c8] ;  /* 0x00017200ff207b82 */ /* 0x000e620000000a00 */
[----:B------:R-:W-:Y:S01]  /*3790*/  IMAD.SHL.U32 R24, R14, 0x2, RZ ;  /* 0x000000020e187824 */ /* 0x000fe200078e00ff */
[----:B------:R-:W-:Y:S01]  /*37a0*/  SHF.R.S32.HI R35, RZ, 0x1f, R0 ;  /* 0x0000001fff237819 */ /* 0x000fe20000011400 */
[----:B------:R-:W-:Y:S01]  /*37b0*/  ULDC.64 UR4, c[0x0][0x5d0] ;  /* 0x0001740000047ab9 */ /* 0x000fe20000000a00 */
[----:B------:R-:W-:Y:S01]  /*37c0*/  SHF.R.S32.HI R34, RZ, 0x1f, R30 ;  /* 0x0000001fff227819 */ /* 0x000fe2000001141e */
[----:B------:R-:W-:Y:S01]  /*37d0*/  BSSY B0, `(.L_x_38) ;  /* 0x0000472000007945 */ /* 0x000fe20003800000 */
[--C-:B------:R-:W-:Y:S01]  /*37e0*/  SHF.R.S32.HI R25, RZ, 0x1f, R24.reuse ;  /* 0x0000001fff197819 */ /* 0x100fe20000011418 */
[----:B------:R-:W-:Y:S02]  /*37f0*/  IMAD R27, R35, UR4, RZ ;  /* 0x00000004231b7c24 */ /* 0x000fe4000f8e02ff */
[----:B----4-:R-:W-:-:S04]  /*3800*/  IMAD.WIDE.U32 R12, R0, UR4, R24 ;  /* 0x00000004000c7c25 */ /* 0x010fc8000f8e0018 */
[----:B------:R-:W-:Y:S01]  /*3810*/  IMAD R29, R0, UR5, R27 ;  /* 0x00000005001d7c24 */ /* 0x000fe2000f8e021b */
[----:B------:R-:W-:Y:S01]  /*3820*/  IADD3 R12, P0, R30, R12, RZ ;  /* 0x0000000c1e0c7210 */ /* 0x000fe20007f1e0ff */
[----:B------:R-:W-:Y:S01]  /*3830*/  IMAD.WIDE R26, R5, 0x40, R8 ;  /* 0x00000040051a7825 */ /* 0x000fe200078e0208 */
[----:B------:R-:W-:Y:S02]  /*3840*/  ULDC.64 UR4, c[0x0][0x5c0] ;  /* 0x0001700000047ab9 */ /* 0x000fe40000000a00 */
[----:B------:R-:W-:Y:S01]  /*3850*/  IADD3.X R13, R34, R13, R29, P0, !PT ;  /* 0x0000000d220d7210 */ /* 0x000fe200007fe41d */
[----:B------:R-:W-:Y:S02]  /*3860*/  IMAD R29, R14, -0x2, R31 ;  /* 0xfffffffe0e1d7824 */ /* 0x000fe400078e021f */
[-C--:B-1----:R-:W-:Y:S02]  /*3870*/  IMAD R4, R27, R32.reuse, RZ ;  /* 0x000000201b047224 */ /* 0x082fe400078e02ff */
[----:B------:R-:W-:-:S04]  /*3880*/  IMAD.WIDE.U32 R12, R26, R32, R12 ;  /* 0x000000201a0c7225 */ /* 0x000fc800078e000c */
[----:B------:R-:W-:Y:S01]  /*3890*/  IMAD R5, R26, R33, R4 ;  /* 0x000000211a057224 */ /* 0x000fe200078e0204 */
[----:B------:R-:W-:Y:S02]  /*38a0*/  LEA R4, P0, R32, R12, 0x3 ;  /* 0x0000000c20047211 */ /* 0x000fe400078018ff */
[----:B------:R-:W-:Y:S01]  /*38b0*/  IADD3 R12, P1, R12, UR4, RZ ;  /* 0x000000040c0c7c10 */ /* 0x000fe2000ff3e0ff */
[----:B------:R-:W-:Y:S01]  /*38c0*/  IMAD.IADD R13, R13, 0x1, R5 ;  /* 0x000000010d0d7824 */ /* 0x000fe200078e0205 */
[----:B------:R-:W-:-:S04]  /*38d0*/  IADD3 R4, P2, R4, UR4, RZ ;  /* 0x0000000404047c10 */ /* 0x000fc8000ff5e0ff */
[----:B------:R-:W-:Y:S01]  /*38e0*/  LEA.HI.X R5, R32, R13, R33, 0x3, P0 ;  /* 0x0000000d20057211 */ /* 0x000fe200000f1c21 */
[----:B------:R-:W-:Y:S01]  /*38f0*/  IMAD.IADD R32, R17, 0x1, -R28 ;  /* 0x0000000111207824 */ /* 0x000fe200078e0a1c */
[----:B---3-5:R-:W-:Y:S01]  /*3900*/  FSETP.NEU.AND P0, PT, R11, RZ, PT ;  /* 0x000000ff0b00720b */ /* 0x028fe20003f0d000 */
[----:B------:R-:W-:Y:S01]  /*3910*/  IMAD.IADD R28, R29, 0x1, -R30 ;  /* 0x000000011d1c7824 */ /* 0x000fe200078e0a1e */
[----:B------:R-:W-:Y:S02]  /*3920*/  IADD3.X R13, R13, UR5, RZ, P1, !PT ;  /* 0x000000050d0d7c10 */ /* 0x000fe40008ffe4ff */
[----:B------:R-:W-:-:S09]  /*3930*/  IADD3.X R5, R5, UR5, RZ, P2, !PT ;  /* 0x0000000505057c10 */ /* 0x000fd200097fe4ff */
[----:B------:R-:W-:Y:S05]  /*3940*/  @!P0 BRA `(.L_x_39) ;  /* 0x0000003400608947 */ /* 0x000fea0003800000 */
[----:B------:R-:W-:Y:S01]  /*3950*/  ULDC.64 UR4, c[0x0][0x5b8] ;  /* 0x00016e0000047ab9 */ /* 0x000fe20000000a00 */
[----:B------:R-:W-:Y:S01]  /*3960*/  ULDC.64 UR16, c[0x0][0x5a8] ;  /* 0x00016a0000107ab9 */ /* 0x000fe20000000a00 */
[----:B------:R-:W-:Y:S01]  /*3970*/  IMAD.WIDE.U32 R24, R0, UR4, R24 ;  /* 0x0000000400187c25 */ /* 0x000fe2000f8e0018 */
[----:B------:R-:W-:Y:S03]  /*3980*/  BSSY B1, `(.L_x_40) ;  /* 0x0000010000017945 */ /* 0x000fe60003800000 */
[----:B------:R-:W-:Y:S01]  /*3990*/  IMAD R29, R35, UR4, RZ ;  /* 0x00000004231d7c24 */ /* 0x000fe2000f8e02ff */
[----:B------:R-:W-:-:S03]  /*39a0*/  IADD3 R30, P0, R30, R24, RZ ;  /* 0x000000181e1e7210 */ /* 0x000fc60007f1e0ff */
[----:B------:R-:W-:Y:S01]  /*39b0*/  IMAD R29, R0, UR5, R29 ;  /* 0x00000005001d7c24 */ /* 0x000fe2000f8e021d */
[----:B------:R-:W-:Y:S01]  /*39c0*/  ULDC.64 UR4, c[0x0][0x5b0] ;  /* 0x00016c0000047ab9 */ /* 0x000fe20000000a00 */
[----:B------:R-:W-:-:S03]  /*39d0*/  PRMT R0, RZ, 0x7610, R0 ;  /* 0x00007610ff007816 */ /* 0x000fc60000000000 */
[----:B------:R-:W-:Y:S01]  /*39e0*/  IADD3.X R31, R34, R25, R29, P0, !PT ;  /* 0x00000019221f7210 */ /* 0x000fe200007fe41d */
[----:B------:R-:W-:Y:S01]  /*39f0*/  IMAD R29, R27, UR4, RZ ;  /* 0x000000041b1d7c24 */ /* 0x000fe2000f8e02ff */
[----:B------:R-:W-:Y:S01]  /*3a00*/  ISETP.GE.AND P0, PT, R32, 0x1, PT ;  /* 0x000000012000780c */ /* 0x000fe20003f06270 */
[----:B------:R-:W-:-:S03]  /*3a10*/  IMAD.WIDE.U32 R24, R26, UR4, R30 ;  /* 0x000000041a187c25 */ /* 0x000fc6000f8e001e */
[----:B------:R-:W-:Y:S01]  /*3a20*/  ISETP.LT.OR P2, PT, R28, 0x1, !P0 ;  /* 0x000000011c00780c */ /* 0x000fe20004741670 */
[----:B------:R-:W-:Y:S01]  /*3a30*/  IMAD R29, R26, UR5, R29 ;  /* 0x000000051a1d7c24 */ /* 0x000fe2000f8e021d */
[----:B------:R-:W-:-:S04]  /*3a40*/  IADD3 R24, P1, R24, UR16, RZ ;  /* 0x0000001018187c10 */ /* 0x000fc8000ff3e0ff */
[----:B------:R-:W-:-:S07]  /*3a50*/  IADD3.X R25, R25, UR17, R29, P1, !PT ;  /* 0x0000001119197c10 */ /* 0x000fce0008ffe41d */
[----:B------:R-:W-:Y:S05]  /*3a60*/  @P2 BRA `(.L_x_41) ;  /* 0x0000000000042947 */ /* 0x000fea0003800000 */
[----:B------:R1:W5:Y:S02]  /*3a70*/  LDG.E.U8 R0, desc[UR20][R24.64] ;  /* 0x0000001418007981 */ /* 0x000364000c1e1100 */
.L_x_41:
[----:B------:R-:W-:Y:S05]  /*3a80*/  BSYNC B1 ;  /* 0x0000000000017941 */ /* 0x000fea0003800000 */
.L_x_40:
[----:B-----5:R-:W-:Y:S01]  /*3a90*/  LOP3.LUT R0, R0, 0xff, RZ, 0xc0, !PT ;  /* 0x000000ff00007812 */ /* 0x020fe200078ec0ff */
[----:B------:R-:W-:Y:S01]  /*3aa0*/  BSSY B1, `(.L_x_42) ;  /* 0x000000b000017945 */ /* 0x000fe20003800000 */
[----:B------:R-:W-:Y:S02]  /*3ab0*/  ISETP.LT.OR P3, PT, R28, 0x2, !P0 ;  /* 0x000000021c00780c */ /* 0x000fe40004761670 */
[----:B------:R-:W-:-:S05]  /*3ac0*/  F2FP.F16.E4M3.UNPACK_B R0, R0 ;  /* 0x00000000ff00723e */ /* 0x000fca00020006ff */
[----:B------:R-:W-:-:S05]  /*3ad0*/  HADD2.F32 R0, -RZ, R0.H0_H0 ;  /* 0x20000000ff007230 */ /* 0x000fca0000004100 */
[----:B------:R-:W-:-:S04]  /*3ae0*/  FMUL R0, R0, R11 ;  /* 0x0000000b00007220 */ /* 0x000fc80000400000 */
[----:B--2---:R-:W-:-:S05]  /*3af0*/  FFMA R0, R145, R10, R0 ;  /* 0x0000000a91007223 */ /* 0x004fca0000000000 */
[----:B------:R-:W-:Y:S02]  /*3b00*/  F2FP.SATFINITE.E4M3.F32.PACK_AB_MERGE_C R29, RZ, R0, RZ ;  /* 0x00000000ff1d723e */ /* 0x000fe400048070ff */
[----:B------:R-:W-:-:S03]  /*3b10*/  PRMT R0, RZ, 0x7610, R0 ;  /* 0x00007610ff007816 */ /* 0x000fc60000000000 */
[----:B------:R2:W-:Y:S01]  /*3b20*/  @!P2 STG.E.U8 desc[UR20][R12.64], R29 ;  /* 0x0000001d0c00a986 */ /* 0x0005e2000c101114 */
[----:B------:R-:W-:Y:S05]  /*3b30*/  @P3 BRA `(.L_x_43) ;  /* 0x0000000000043947 */ /* 0x000fea0003800000 */
[----:B------:R3:W5:Y:S02]  /*3b40*/  LDG.E.U8 R0, desc[UR20][R24.64+0x1] ;  /* 0x0000011418007981 */ /* 0x000764000c1e1100 */
.L_x_43:
[----:B------:R-:W-:Y:S05]  /*3b50*/  BSYNC B1 ;  /* 0x0000000000017941 */ /* 0x000fea0003800000 */
.L_x_42:
[----:B-----5:R-:W-:Y:S01]  /*3b60*/  LOP3.LUT R0, R0, 0xff, RZ, 0xc0, !PT ;  /* 0x000000ff00007812 */ /* 0x020fe200078ec0ff */
[----:B------:R-:W-:Y:S01]  /*3b70*/  BSSY B1, `(.L_x_44) ;  /* 0x0000013000017945 */ /* 0x000fe20003800000 */
[----:B--2---:R-:W-:Y:S02]  /*3b80*/  IADD3 R29, P1, R26, 0x8, RZ ;  /* 0x000000081a1d7810 */ /* 0x004fe40007f3e0ff */
[----:B------:R-:W-:-:S03]  /*3b90*/  F2FP.F16.E4M3.UNPACK_B R0, R0 ;  /* 0x00000000ff00723e */ /* 0x000fc600020006ff */
[----:B------:R-:W-:Y:S01]  /*3ba0*/  IMAD.X R26, RZ, RZ, R27, P1 ;  /* 0x000000ffff1a7224 */ /* 0x000fe200008e061b */
[----:B------:R-:W-:Y:S01]  /*3bb0*/  ISETP.GE.AND P1, PT, R32, 0x9, PT ;  /* 0x000000092000780c */ /* 0x000fe20003f26270 */
[----:B------:R-:W-:Y:S02]  /*3bc0*/  HADD2.F32 R0, -RZ, R0.H0_H0 ;  /* 0x20000000ff007230 */ /* 0x000fe40000004100 */
[----:B------:R-:W-:Y:S01]  /*3bd0*/  IMAD R26, R26, UR4, RZ ;  /* 0x000000041a1a7c24 */ /* 0x000fe2000f8e02ff */
[----:B------:R-:W-:Y:S01]  /*3be0*/  ISETP.LT.OR P4, PT, R28, 0x1, !P1 ;  /* 0x000000011c00780c */ /* 0x000fe20004f81670 */
[----:B------:R-:W-:-:S04]  /*3bf0*/  IMAD.WIDE.U32 R30, R29, UR4, R30 ;  /* 0x000000041d1e7c25 */ /* 0x000fc8000f8e001e */
[----:B------:R-:W-:Y:S01]  /*3c00*/  FMUL R27, R0, R11 ;  /* 0x0000000b001b7220 */ /* 0x000fe20000400000 */
[----:B------:R-:W-:Y:S01]  /*3c10*/  PRMT R0, RZ, 0x7610, R0 ;  /* 0x00007610ff007816 */ /* 0x000fe20000000000 */
[----:B------:R-:W-:Y:S02]  /*3c20*/  IMAD R29, R29, UR5, R26 ;  /* 0x000000051d1d7c24 */ /* 0x000fe4000f8e021a */
[----:B------:R-:W-:Y:S01]  /*3c30*/  FFMA R27, R144, R10, R27 ;  /* 0x0000000a901b7223 */ /* 0x000fe2000000001b */
[----:B------:R-:W-:-:S04]  /*3c40*/  IADD3 R26, P2, R30, UR16, RZ ;  /* 0x000000101e1a7c10 */ /* 0x000fc8000ff5e0ff */
[----:B------:R-:W-:Y:S02]  /*3c50*/  F2FP.SATFINITE.E4M3.F32.PACK_AB_MERGE_C R33, RZ, R27, RZ ;  /* 0x0000001bff21723e */ /* 0x000fe400048070ff */
[----:B------:R-:W-:-:S03]  /*3c60*/  IADD3.X R27, R31, UR17, R29, P2, !PT ;  /* 0x000000111f1b7c10 */ /* 0x000fc600097fe41d */
[----:B------:R2:W-:Y:S01]  /*3c70*/  @!P3 STG.E.U8 desc[UR20][R12.64+0x1], R33 ;  /* 0x000001210c00b986 */ /* 0x0005e2000c101114 */
[----:B------:R-:W-:Y:S05]  /*3c80*/  @P4 BRA `(.L_x_45) ;  /* 0x0000000000044947 */ /* 0x000fea0003800000 */
[----:B------:R4:W5:Y:S02]  /*3c90*/  LDG.E.U8 R0, desc[UR20][R26.64] ;  /* 0x000000141a007981 */ /* 0x000964000c1e1100 */
.L_x_45:
[----:B------:R-:W-:Y:S05]  /*3ca0*/  BSYNC B1 ;  /* 0x0000000000017941 */ /* 0x000fea0003800000 */
.L_x_44:
[----:B-----5:R-:W-:Y:S01]  /*3cb0*/  LOP3.LUT R0, R0, 0xff, RZ, 0xc0, !PT ;  /* 0x000000ff00007812 */ /* 0x020fe200078ec0ff */
[----:B------:R-:W-:Y:S01]  /*3cc0*/  BSSY B1, `(.L_x_46) ;  /* 0x000000b000017945 */ /* 0x000fe20003800000 */
[----:B------:R-:W-:Y:S02]  /*3cd0*/  ISETP.LT.OR P2, PT, R28, 0x2, !P1 ;  /* 0x000000021c00780c */ /* 0x000fe40004f41670 */
[----:B------:R-:W-:-:S05]  /*3ce0*/  F2FP.F16.E4M3.UNPACK_B R0, R0 ;  /* 0x00000000ff00723e */ /* 0x000fca00020006ff */
[----:B------:R-:W-:-:S05]  /*3cf0*/  HADD2.F32 R0, -RZ, R0.H0_H0 ;  /* 0x20000000ff007230 */ /* 0x000fca0000004100 */
[----:B------:R-:W-:-:S04]  /*3d00*/  FMUL R0, R0, R11 ;  /* 0x0000000b00007220 */ /* 0x000fc80000400000 */
[----:B------:R-:W-:-:S05]  /*3d10*/  FFMA R0, R143, R10, R0 ;  /* 0x0000000a8f007223 */ /* 0x000fca0000000000 */
[----:B------:R-:W-:Y:S02]  /*3d20*/  F2FP.SATFINITE.E4M3.F32.PACK_AB_MERGE_C R29, RZ, R0, RZ ;  /* 0x00000000ff1d723e */ /* 0x000fe400048070ff */
[----:B------:R-:W-:-:S03]  /*3d30*/  PRMT R0, RZ, 0x7610, R0 ;  /* 0x00007610ff007816 */ /* 0x000fc60000000000 */
[----:B------:R0:W-:Y:S01]  /*3d40*/  @!P4 STG.E.U8 desc[UR20][R4.64], R29 ;  /* 0x0000001d0400c986 */ /* 0x0001e2000c101114 */
[----:B------:R-:W-:Y:S05]  /*3d50*/  @P2 BRA `(.L_x_47) ;  /* 0x0000000000042947 */ /* 0x000fea0003800000 */
[----:B------:R0:W5:Y:S02]  /*3d60*/  LDG.E.U8 R0, desc[UR20][R26.64+0x1] ;  /* 0x000001141a007981 */ /* 0x000164000c1e1100 */
.L_x_47:
[----:B------:R-:W-:Y:S05]  /*3d70*/  BSYNC B1 ;  /* 0x0000000000017941 */ /* 0x000fea0003800000 */
.L_x_46:
[----:B-----5:R-:W-:Y:S01]  /*3d80*/  LOP3.LUT R0, R0, 0xff, RZ, 0xc0, !PT ;  /* 0x000000ff00007812 */ /* 0x020fe200078ec0ff */
[----:B------:R-:W-:Y:S01]  /*3d90*/  BSSY B1, `(.L_x_48) ;  /* 0x000000b000017945 */ /* 0x000fe20003800000 */
[----:B------:R-:W-:Y:S02]  /*3da0*/  ISETP.LT.OR P3, PT, R28, 0x9, !P0 ;  /* 0x000000091c00780c */ /* 0x000fe40004761670 */
[----:B------:R-:W-:-:S05]  /*3db0*/  F2FP.F16.E4M3.UNPACK_B R0, R0 ;  /* 0x00000000ff00723e */ /* 0x000fca00020006ff */
[----:B------:R-:W-:-:S05]  /*3dc0*/  HADD2.F32 R0, -RZ, R0.H0_H0 ;  /* 0x20000000ff007230 */ /* 0x000fca0000004100 */
[----:B0-----:R-:W-:Y:S01]  /*3dd0*/  FMUL R29, R0, R11 ;  /* 0x0000000b001d7220 */ /* 0x001fe20000400000 */
[----:B------:R-:W-:-:S03]  /*3de0*/  PRMT R0, RZ, 0x7610, R0 ;  /* 0x00007610ff007816 */ /* 0x000fc60000000000 */
[----:B------:R-:W-:-:S05]  /*3df0*/  FFMA R29, R142, R10, R29 ;  /* 0x0000000a8e1d7223 */ /* 0x000fca000000001d */
[----:B------:R-:W-:-:S05]  /*3e00*/  F2FP.SATFINITE.E4M3.F32.PACK_AB_MERGE_C R29, RZ, R29, RZ ;  /* 0x0000001dff1d723e */ /* 0x000fca00048070ff */
[----:B------:R0:W-:Y:S01]  /*3e10*/  @!P2 STG.E.U8 desc[UR20][R4.64+0x1], R29 ;  /* 0x0000011d0400a986 */ /* 0x0001e2000c101114 */
[----:B------:R-:W-:Y:S05]  /*3e20*/  @P3 BRA `(.L_x_49) ;  /* 0x0000000000043947 */ /* 0x000fea0003800000 */
[----:B------:R0:W5:Y:S02]  /*3e30*/  LDG.E.U8 R0, desc[UR20][R24.64+0x8] ;  /* 0x0000081418007981 */ /* 0x000164000c1e1100 */
.L_x_49:
[----:B------:R-:W-:Y:S05]  /*3e40*/  BSYNC B1 ;  /* 0x0000000000017941 */ /* 0x000fea0003800000 */
.L_x_48:
[----:B-----5:R-:W-:Y:S01]  /*3e50*/  LOP3.LUT R0, R0, 0xff, RZ, 0xc0, !PT ;  /* 0x000000ff00007812 */ /* 0x020fe200078ec0ff */
[----:B------:R-:W-:Y:S01]  /*3e60*/  BSSY B1, `(.L_x_50) ;  /* 0x000000b000017945 */ /* 0x000fe20003800000 */
[----:B------:R-:W-:Y:S02]  /*3e70*/  ISETP.LT.OR P2, PT, R28, 0xa, !P0 ;  /* 0x0000000a1c00780c */ /* 0x000fe40004741670 */
[----:B------:R-:W-:-:S05]  /*3e80*/  F2FP.F16.E4M3.UNPACK_B R0, R0 ;  /* 0x00000000ff00723e */ /* 0x000fca00020006ff */
[----:B------:R-:W-:-:S05]  /*3e90*/  HADD2.F32 R0, -RZ, R0.H0_H0 ;  /* 0x20000000ff007230 */ /* 0x000fca0000004100 */
[----:B------:R-:W-:-:S04]  /*3ea0*/  FMUL R0, R0, R11 ;  /* 0x0000000b00007220 */ /* 0x000fc80000400000 */
[----:B------:R-:W-:-:S05]  /*3eb0*/  FFMA R0, R141, R10, R0 ;  /* 0x0000000a8d007223 */ /* 0x000fca0000000000 */
[----:B0-----:R-:W-:Y:S02]  /*3ec0*/  F2FP.SATFINITE.E4M3.F32.PACK_AB_MERGE_C R29, RZ, R0, RZ ;  /* 0x00000000ff1d723e */ /* 0x001fe400048070ff */
[----:B------:R-:W-:-:S03]  /*3ed0*/  PRMT R0, RZ, 0x7610, R0 ;  /* 0x00007610ff007816 */ /* 0x000fc60000000000 */
[----:B------:R0:W-:Y:S01]  /*3ee0*/  @!P3 STG.E.U8 desc[UR20][R12.64+0x8], R29 ;  /* 0x0000081d0c00b986 */ /* 0x0001e2000c101114 */
[----:B------:R-:W-:Y:S05]  /*3ef0*/  @P2 BRA `(.L_x_51) ;  /* 0x0000000000042947 */ /* 0x000fea0003800000 */
[----:B------:R0:W5:Y:S02]  /*3f00*/  LDG.E.U8 R0, desc[UR20][R24.64+0x9] ;  /* 0x0000091418007981 */ /* 0x000164000c1e1100 */
.L_x_51:
[----:B------:R-:W-:Y:S05]  /*3f10*/  BSYNC B1 ;  /* 0x0000000000017941 */ /* 0x000fea0003800000 */
.L_x_50:
        /* <DEDUP_REMOVED lines=12> */
.L_x_53:
[----:B------:R-:W-:Y:S05]  /*3fe0*/  BSYNC B1 ;  /* 0x0000000000017941 */ /* 0x000fea0003800000 */
.L_x_52:
        /* <DEDUP_REMOVED lines=12> */
.L_x_55:
[----:B------:R-:W-:Y:S05]  /*40b0*/  BSYNC B1 ;  /* 0x0000000000017941 */ /* 0x000fea0003800000 */
.L_x_54:
        /* <DEDUP_REMOVED lines=12> */
.L_x_57:
[----:B------:R-:W-:Y:S05]  /*4180*/  BSYNC B1 ;  /* 0x0000000000017941 */ /* 0x000fea0003800000 */
.L_x_56:
        /* <DEDUP_REMOVED lines=12> */
.L_x_59:
[----:B------:R-:W-:Y:S05]  /*4250*/  BSYNC B1 ;  /* 0x0000000000017941 */ /* 0x000fea0003800000 */
.L_x_58:
        /* <DEDUP_REMOVED lines=12> */
.L_x_61:
[----:B------:R-:W-:Y:S05]  /*4320*/  BSYNC B1 ;  /* 0x0000000000017941 */ /* 0x000fea0003800000 */
.L_x_60:
        /* <DEDUP_REMOVED lines=12> */
.L_x_63:
[----:B------:R-:W-:Y:S05]  /*43f0*/  BSYNC B1 ;  /* 0x0000000000017941 */ /* 0x000fea0003800000 */
.L_x_62:
        /* <DEDUP_REMOVED lines=12> */
.L_x_65:
[----:B------:R-:W-:Y:S05]  /*44c0*/  BSYNC B1 ;  /* 0x0000000000017941 */ /* 0x000fea0003800000 */
.L_x_64:
        /* <DEDUP_REMOVED lines=12> */
.L_x_67:
[----:B------:R-:W-:Y:S05]  /*4590*/  BSYNC B1 ;  /* 0x0000000000017941 */ /* 0x000fea0003800000 */
.L_x_66:
        /* <DEDUP_REMOVED lines=12> */
.L_x_69:
[----:B------:R-:W-:Y:S05]  /*4660*/  BSYNC B1 ;  /* 0x0000000000017941 */ /* 0x000fea0003800000 */
.L_x_68:
        /* <DEDUP_REMOVED lines=12> */
.L_x_71:
[----:B------:R-:W-:Y:S05]  /*4730*/  BSYNC B1 ;  /* 0x0000000000017941 */ /* 0x000fea0003800000 */
.L_x_70:
        /* <DEDUP_REMOVED lines=12> */
.L_x_73:
[----:B------:R-:W-:Y:S05]  /*4800*/  BSYNC B1 ;  /* 0x0000000000017941 */ /* 0x000fea0003800000 */
.L_x_72:
        /* <DEDUP_REMOVED lines=12> */
.L_x_75:
[----:B------:R-:W-:Y:S05]  /*48d0*/  BSYNC B1 ;  /* 0x0000000000017941 */ /* 0x000fea0003800000 */
.L_x_74:
        /* <DEDUP_REMOVED lines=12> */
.L_x_77:
[----:B------:R-:W-:Y:S05]  /*49a0*/  BSYNC B1 ;  /* 0x0000000000017941 */ /* 0x000fea0003800000 */
.L_x_76:
        /* <DEDUP_REMOVED lines=12> */
.L_x_79:
[----:B------:R-:W-:Y:S05]  /*4a70*/  BSYNC B1 ;  /* 0x0000000000017941 */ /* 0x000fea0003800000 */
.L_x_78:
        /* <DEDUP_REMOVED lines=12> */
.L_x_81:
[----:B------:R-:W-:Y:S05]  /*4b40*/  BSYNC B1 ;  /* 0x0000000000017941 */ /* 0x000fea0003800000 */
.L_x_80:
        /* <DEDUP_REMOVED lines=12> */
.L_x_83:
[----:B------:R-:W-:Y:S05]  /*4c10*/  BSYNC B1 ;  /* 0x0000000000017941 */ /* 0x000fea0003800000 */
.L_x_82:
        /* <DEDUP_REMOVED lines=12> */
.L_x_85:
[----:B------:R-:W-:Y:S05]  /*4ce0*/  BSYNC B1 ;  /* 0x0000000000017941 */ /* 0x000fea0003800000 */
.L_x_84:
        /* <DEDUP_REMOVED lines=12> */
.L_x_87:
[----:B------:R-:W-:Y:S05]  /*4db0*/  BSYNC B1 ;  /* 0x0000000000017941 */ /* 0x000fea0003800000 */
.L_x_86:
        /* <DEDUP_REMOVED lines=12> */
.L_x_89:
[----:B------:R-:W-:Y:S05]  /*4e80*/  BSYNC B1 ;  /* 0x0000000000017941 */ /* 0x000fea0003800000 */
.L_x_88:
        /* <DEDUP_REMOVED lines=12> */
.L_x_91:
[----:B------:R-:W-:Y:S05]  /*4f50*/  BSYNC B1 ;  /* 0x0000000000017941 */ /* 0x000fea0003800000 */
.L_x_90:
        /* <DEDUP_REMOVED lines=12> */
.L_x_93:
[----:B------:R-:W-:Y:S05]  /*5020*/  BSYNC B1 ;  /* 0x0000000000017941 */ /* 0x000fea0003800000 */
.L_x_92:
        /* <DEDUP_REMOVED lines=12> */
.L_x_95:
[----:B------:R-:W-:Y:S05]  /*50f0*/  BSYNC B1 ;  /* 0x0000000000017941 */ /* 0x000fea0003800000 */
.L_x_94:
        /* <DEDUP_REMOVED lines=12> */
.L_x_97:
[----:B------:R-:W-:Y:S05]  /*51c0*/  BSYNC B1 ;  /* 0x0000000000017941 */ /* 0x000fea0003800000 */
.L_x_96:
        /* <DEDUP_REMOVED lines=12> */
.L_x_99:
[----:B------:R-:W-:Y:S05]  /*5290*/  BSYNC B1 ;  /* 0x0000000000017941 */ /* 0x000fea0003800000 */
.L_x_98:
        /* <DEDUP_REMOVED lines=12> */
.L_x_101:
[----:B------:R-:W-:Y:S05]  /*5360*/  BSYNC B1 ;  /* 0x0000000000017941 */ /* 0x000fea0003800000 */
.L_x_100:
        /* <DEDUP_REMOVED lines=12> */
.L_x_103:
[----:B------:R-:W-:Y:S05]  /*5430*/  BSYNC B1 ;  /* 0x0000000000017941 */ /* 0x000fea0003800000 */
.L_x_102:
        /* <DEDUP_REMOVED lines=12> */
.L_x_105:
[----:B------:R-:W-:Y:S05]  /*5500*/  BSYNC B1 ;  /* 0x0000000000017941 */ /* 0x000fea0003800000 */
.L_x_104:
        /* <DEDUP_REMOVED lines=12> */
.L_x_107:
[----:B------:R-:W-:Y:S05]  /*55d0*/  BSYNC B1 ;  /* 0x0000000000017941 */ /* 0x000fea0003800000 */
.L_x_106:
        /* <DEDUP_REMOVED lines=12> */
.L_x_109:
[----:B------:R-:W-:Y:S05]  /*56a0*/  BSYNC B1 ;  /* 0x0000000000017941 */ /* 0x000fea0003800000 */
.L_x_108:
        /* <DEDUP_REMOVED lines=12> */
.L_x_111:
[----:B------:R-:W-:Y:S05]  /*5770*/  BSYNC B1 ;  /* 0x0000000000017941 */ /* 0x000fea0003800000 */
.L_x_110:
        /* <DEDUP_REMOVED lines=12> */
.L_x_113:
[----:B------:R-:W-:Y:S05]  /*5840*/  BSYNC B1 ;  /* 0x0000000000017941 */ /* 0x000fea0003800000 */
.L_x_112:
        /* <DEDUP_REMOVED lines=12> */
.L_x_115:
[----:B------:R-:W-:Y:S05]  /*5910*/  BSYNC B1 ;  /* 0x0000000000017941 */ /* 0x000fea0003800000 */
.L_x_114:
        /* <DEDUP_REMOVED lines=12> */
.L_x_117:
[----:B------:R-:W-:Y:S05]  /*59e0*/  BSYNC B1 ;  /* 0x0000000000017941 */ /* 0x000fea0003800000 */
.L_x_116:
        /* <DEDUP_REMOVED lines=12> */
.L_x_119:
[----:B------:R-:W-:Y:S05]  /*5ab0*/  BSYNC B1 ;  /* 0x0000000000017941 */ /* 0x000fea0003800000 */
.L_x_118:
        /* <DEDUP_REMOVED lines=12> */
.L_x_121:
[----:B------:R-:W-:Y:S05]  /*5b80*/  BSYNC B1 ;  /* 0x0000000000017941 */ /* 0x000fea0003800000 */
.L_x_120:
        /* <DEDUP_REMOVED lines=12> */
.L_x_123:
[----:B------:R-:W-:Y:S05]  /*5c50*/  BSYNC B1 ;  /* 0x0000000000017941 */ /* 0x000fea0003800000 */
.L_x_122:
        /* <DEDUP_REMOVED lines=12> */
.L_x_125:
[----:B------:R-:W-:Y:S05]  /*5d20*/  BSYNC B1 ;  /* 0x0000000000017941 */ /* 0x000fea0003800000 */
.L_x_124:
        /* <DEDUP_REMOVED lines=12> */
.L_x_127:
[----:B------:R-:W-:Y:S05]  /*5df0*/  BSYNC B1 ;  /* 0x0000000000017941 */ /* 0x000fea0003800000 */
.L_x_126:
        /* <DEDUP_REMOVED lines=12> */
.L_x_129:
[----:B------:R-:W-:Y:S05]  /*5ec0*/  BSYNC B1 ;  /* 0x0000000000017941 */ /* 0x000fea0003800000 */
.L_x_128:
        /* <DEDUP_REMOVED lines=12> */
.L_x_131:
[----:B------:R-:W-:Y:S05]  /*5f90*/  BSYNC B1 ;  /* 0x0000000000017941 */ /* 0x000fea0003800000 */
.L_x_130:
        /* <DEDUP_REMOVED lines=12> */
.L_x_133:
[----:B------:R-:W-:Y:S05]  /*6060*/  BSYNC B1 ;  /* 0x0000000000017941 */ /* 0x000fea0003800000 */
.L_x_132:
        /* <DEDUP_REMOVED lines=12> */
.L_x_135:
[----:B------:R-:W-:Y:S05]  /*6130*/  BSYNC B1 ;  /* 0x0000000000017941 */ /* 0x000fea0003800000 */
.L_x_134:
        /* <DEDUP_REMOVED lines=12> */
.L_x_137:
[----:B------:R-:W-:Y:S05]  /*6200*/  BSYNC B1 ;  /* 0x0000000000017941 */ /* 0x000fea0003800000 */
.L_x_136:
        /* <DEDUP_REMOVED lines=12> */
.L_x_139:
[----:B------:R-:W-:Y:S05]  /*62d0*/  BSYNC B1 ;  /* 0x0000000000017941 */ /* 0x000fea0003800000 */
.L_x_138:
        /* <DEDUP_REMOVED lines=12> */
.L_x_141:
[----:B------:R-:W-:Y:S05]  /*63a0*/  BSYNC B1 ;  /* 0x0000000000017941 */ /* 0x000fea0003800000 */
.L_x_140:
        /* <DEDUP_REMOVED lines=12> */
.L_x_143:
[----:B------:R-:W-:Y:S05]  /*6470*/  BSYNC B1 ;  /* 0x0000000000017941 */ /* 0x000fea0003800000 */
.L_x_142:
        /* <DEDUP_REMOVED lines=12> */
.L_x_145:
[----:B------:R-:W-:Y:S05]  /*6540*/  BSYNC B1 ;  /* 0x0000000000017941 */ /* 0x000fea0003800000 */
.L_x_144:
        /* <DEDUP_REMOVED lines=12> */
.L_x_147:
[----:B------:R-:W-:Y:S05]  /*6610*/  BSYNC B1 ;  /* 0x0000000000017941 */ /* 0x000fea0003800000 */
.L_x_146:
        /* <DEDUP_REMOVED lines=12> */
.L_x_149:
[----:B------:R-:W-:Y:S05]  /*66e0*/  BSYNC B1 ;  /* 0x0000000000017941 */ /* 0x000fea0003800000 */
.L_x_148:
        /* <DEDUP_REMOVED lines=12> */
.L_x_151:
[----:B------:R-:W-:Y:S05]  /*67b0*/  BSYNC B1 ;  /* 0x0000000000017941 */ /* 0x000fea0003800000 */
.L_x_150:
        /* <DEDUP_REMOVED lines=12> */
.L_x_153:
[----:B------:R-:W-:Y:S05]  /*6880*/  BSYNC B1 ;  /* 0x0000000000017941 */ /* 0x000fea0003800000 */
.L_x_152:
        /* <DEDUP_REMOVED lines=12> */
.L_x_155:
[----:B------:R-:W-:Y:S05]  /*6950*/  BSYNC B1 ;  /* 0x0000000000017941 */ /* 0x000fea0003800000 */
.L_x_154:
        /* <DEDUP_REMOVED lines=12> */
.L_x_157:
[----:B------:R-:W-:Y:S05]  /*6a20*/  BSYNC B1 ;  /* 0x0000000000017941 */ /* 0x000fea0003800000 */
.L_x_156:
        /* <DEDUP_REMOVED lines=12> */
.L_x_159:
[----:B------:R-:W-:Y:S05]  /*6af0*/  BSYNC B1 ;  /* 0x0000000000017941 */ /* 0x000fea0003800000 */
.L_x_158:
        /* <DEDUP_REMOVED lines=12> */
.L_x_161:
[----:B------:R-:W-:Y:S05]  /*6bc0*/  BSYNC B1 ;  /* 0x0000000000017941 */ /* 0x000fea0003800000 */
.L_x_160:
        /* <DEDUP_REMOVED lines=12> */
.L_x_163:
[----:B------:R-:W-:Y:S05]  /*6c90*/  BSYNC B1 ;  /* 0x0000000000017941 */ /* 0x000fea0003800000 */
.L_x_162:
        /* <DEDUP_REMOVED lines=12> */
.L_x_165:
[----:B------:R-:W-:Y:S05]  /*6d60*/  BSYNC B1 ;  /* 0x0000000000017941 */ /* 0x000fea0003800000 */
.L_x_164:
[----:B-----5:R-:W-:Y:S01]  /*6d70*/  LOP3.LUT R0, R0, 0xff, RZ, 0xc0, !PT ;  /* 0x000000ff00007812 */ /* 0x020fe200078ec0ff */
[----:B------:R-:W-:Y:S01]  /*6d80*/  BSSY B1, `(.L_x_166) ;  /* 0x000000b000017945 */ /* 0x000fe20003800000 */
[----:B------:R-:W-:Y:S02]  /*6d90*/  ISETP.LT.OR P1, PT, R28, 0x7a, !P1 ;  /* 0x0000007a1c00780c */ /* 0x000fe40004f21670 */
[----:B------:R-:W-:-:S05]  /*6da0*/  F2FP.F16.E4M3.UNPACK_B R0, R0 ;  /* 0x00000000ff00723e */ /* 0x000fca00020006ff */
[----:B------:R-:W-:-:S05]  /*6db0*/  HADD2.F32 R0, -RZ, R0.H0_H0 ;  /* 0x20000000ff007230 */ /* 0x000fca0000004100 */
[----:B------:R-:W-:-:S04]  /*6dc0*/  FMUL R0, R0, R11 ;  /* 0x0000000b00007220 */ /* 0x000fc80000400000 */
[----:B------:R-:W-:-:S05]  /*6dd0*/  FFMA R0, R21, R10, R0 ;  /* 0x0000000a15007223 */ /* 0x000fca0000000000 */
[----:B0-2---:R-:W-:Y:S02]  /*6de0*/  F2FP.SATFINITE.E4M3.F32.PACK_AB_MERGE_C R13, RZ, R0, RZ ;  /* 0x00000000ff0d723e */ /* 0x005fe400048070ff */
[----:B------:R-:W-:-:S03]  /*6df0*/  PRMT R0, RZ, 0x7610, R0 ;  /* 0x00007610ff007816 */ /* 0x000fc60000000000 */
[----:B------:R0:W-:Y:S01]  /*6e00*/  @!P2 STG.E.U8 desc[UR20][R4.64+0x78], R13 ;  /* 0x0000780d0400a986 */ /* 0x0001e2000c101114 */
[----:B------:R-:W-:Y:S05]  /*6e10*/  @P1 BRA `(.L_x_167) ;  /* 0x0000000000041947 */ /* 0x000fea0003800000 */
[----:B------:R2:W5:Y:S02]  /*6e20*/  LDG.E.U8 R0, desc[UR20][R26.64+0x79] ;  /* 0x000079141a007981 */ /* 0x000564000c1e1100 */
.L_x_167:
[----:B------:R-:W-:Y:S05]  /*6e30*/  BSYNC B1 ;  /* 0x0000000000017941 */ /* 0x000fea0003800000 */
.L_x_166:
[----:B------:R-:W-:Y:S05]  /*6e40*/  @P1 BRA `(.L_x_168) ;  /* 0x0000001000281947 */ /* 0x000fea0003800000 */
[----:B-----5:R-:W-:-:S04]  /*6e50*/  LOP3.LUT R0, R0, 0xff, RZ, 0xc0, !PT ;  /* 0x000000ff00007812 */ /* 0x020fc800078ec0ff */
[----:B------:R-:W-:-:S05]  /*6e60*/  F2FP.F16.E4M3.UNPACK_B R0, R0 ;  /* 0x00000000ff00723e */ /* 0x000fca00020006ff */
[----:B------:R-:W-:-:S05]  /*6e70*/  HADD2.F32 R0, -RZ, R0.H0_H0 ;  /* 0x20000000ff007230 */ /* 0x000fca0000004100 */
[----:B0-----:R-:W-:-:S04]  /*6e80*/  FMUL R13, R0, R11 ;  /* 0x0000000b000d7220 */ /* 0x001fc80000400000 */
[----:B------:R-:W-:-:S05]  /*6e90*/  FFMA R13, R20, R10, R13 ;  /* 0x0000000a140d7223 */ /* 0x000fca000000000d */
[----:B------:R-:W-:-:S05]  /*6ea0*/  F2FP.SATFINITE.E4M3.F32.PACK_AB_MERGE_C R13, RZ, R13, RZ ;  /* 0x0000000dff0d723e */ /* 0x000fca00048070ff */
[----:B------:R0:W-:Y:S01]  /*6eb0*/  STG.E.U8 desc[UR20][R4.64+0x79], R13 ;  /* 0x0000790d04007986 */ /* 0x0001e2000c101114 */
[----:B------:R-:W-:Y:S05]  /*6ec0*/  BRA `(.L_x_168) ;  /* 0x0000001000087947 */ /* 0x000fea0003800000 */
.L_x_39:
[C---:B------:R-:W-:Y:S01]  /*6ed0*/  ISETP.GE.AND P1, PT, R32.reuse, 0x1, PT ;  /* 0x000000012000780c */ /* 0x040fe20003f26270 */
[-C--:B--2---:R-:W-:Y:S01]  /*6ee0*/  FMUL R145, R145, R10.reuse ;  /* 0x0000000a91917220 */ /* 0x084fe20000400000 */
[----:B------:R-:W-:Y:S01]  /*6ef0*/  ISETP.GE.AND P0, PT, R32, 0x9, PT ;  /* 0x000000092000780c */ /* 0x000fe20003f06270 */
[-C--:B------:R-:W-:Y:S01]  /*6f00*/  FMUL R144, R144, R10.reuse ;  /* 0x0000000a90907220 */ /* 0x080fe20000400000 */
[C---:B------:R-:W-:Y:S01]  /*6f10*/  ISETP.LT.OR P2, PT, R28.reuse, 0x1, !P1 ;  /* 0x000000011c00780c */ /* 0x040fe20004f41670 */
[-C--:B------:R-:W-:Y:S01]  /*6f20*/  FMUL R143, R143, R10.reuse ;  /* 0x0000000a8f8f7220 */ /* 0x080fe20000400000 */
[----:B------:R-:W-:Y:S01]  /*6f30*/  ISETP.LT.OR P3, PT, R28, 0x2, !P1 ;  /* 0x000000021c00780c */ /* 0x000fe20004f61670 */
[-C--:B------:R-:W-:Y:S01]  /*6f40*/  FMUL R142, R142, R10.reuse ;  /* 0x0000000a8e8e7220 */ /* 0x080fe20000400000 */
[----:B------:R-:W-:Y:S01]  /*6f50*/  ISETP.LT.OR P4, PT, R28, 0x1, !P0 ;  /* 0x000000011c00780c */ /* 0x000fe20004781670 */
[-C--:B------:R-:W-:Y:S01]  /*6f60*/  FMUL R141, R141, R10.reuse ;  /* 0x0000000a8d8d7220 */ /* 0x080fe20000400000 */
[----:B------:R-:W-:Y:S01]  /*6f70*/  F2FP.SATFINITE.E4M3.F32.PACK_AB_MERGE_C R145, RZ, R145, RZ ;  /* 0x00000091ff91723e */ /* 0x000fe200048070ff */
[----:B------:R-:W-:Y:S01]  /*6f80*/  FMUL R140, R140, R10 ;  /* 0x0000000a8c8c7220 */ /* 0x000fe20000400000 */
[----:B------:R-:W-:Y:S01]  /*6f90*/  F2FP.SATFINITE.E4M3.F32.PACK_AB_MERGE_C R25, RZ, R144, RZ ;  /* 0x00000090ff19723e */ /* 0x000fe200048070ff */
[-C--:B------:R-:W-:Y:S01]  /*6fa0*/  FMUL R139, R139, R10.reuse ;  /* 0x0000000a8b8b7220 */ /* 0x080fe20000400000 */
[----:B------:R-:W-:Y:S01]  /*6fb0*/  F2FP.SATFINITE.E4M3.F32.PACK_AB_MERGE_C R143, RZ, R143, RZ ;  /* 0x0000008fff8f723e */ /* 0x000fe200048070ff */
[-C--:B------:R-:W-:Y:S01]  /*6fc0*/  FMUL R138, R138, R10.reuse ;  /* 0x0000000a8a8a7220 */ /* 0x080fe20000400000 */
[C---:B------:R-:W-:Y:S01]  /*6fd0*/  ISETP.LT.OR P5, PT, R28.reuse, 0x9, !P0 ;  /* 0x000000091c00780c */ /* 0x040fe200047a1670 */
[----:B------:R-:W-:Y:S01]  /*6fe0*/  @!P2 STG.E.U8 desc[UR20][R12.64], R145 ;  /* 0x000000910c00a986 */ /* 0x000fe2000c101114 */
[C---:B------:R-:W-:Y:S01]  /*6ff0*/  ISETP.LT.OR P2, PT, R28.reuse, 0x2, !P0 ;  /* 0x000000021c00780c */ /* 0x040fe20004741670 */
[-C--:B------:R-:W-:Y:S01]  /*7000*/  FMUL R137, R137, R10.reuse ;  /* 0x0000000a89897220 */ /* 0x080fe20000400000 */
[C---:B------:R-:W-:Y:S01]  /*7010*/  ISETP.LT.OR P6, PT, R28.reuse, 0xa, !P0 ;  /* 0x0000000a1c00780c */ /* 0x040fe200047c1670 */
[----:B------:R1:W-:Y:S01]  /*7020*/  @!P3 STG.E.U8 desc[UR20][R12.64+0x1], R25 ;  /* 0x000001190c00b986 */ /* 0x0003e2000c101114 */
[----:B------:R-:W-:Y:S01]  /*7030*/  ISETP.LT.OR P3, PT, R28, 0x9, !P1 ;  /* 0x000000091c00780c */ /* 0x000fe20004f61670 */
[-C--:B------:R-:W-:Y:S01]  /*7040*/  FMUL R136, R136, R10.reuse ;  /* 0x0000000a88887220 */ /* 0x080fe20000400000 */
[----:B------:R-:W-:Y:S01]  /*7050*/  F2FP.SATFINITE.E4M3.F32.PACK_AB_MERGE_C R141, RZ, R141, RZ ;  /* 0x0000008dff8d723e */ /* 0x000fe200048070ff */
[----:B------:R-:W-:Y:S01]  /*7060*/  @!P4 STG.E.U8 desc[UR20][R4.64], R143 ;  /* 0x0000008f0400c986 */ /* 0x000fe2000c101114 */
[----:B------:R-:W-:Y:S01]  /*7070*/  ISETP.LT.OR P4, PT, R28, 0xa, !P1 ;  /* 0x0000000a1c00780c */ /* 0x000fe20004f81670 */
[----:B------:R-:W-:Y:S01]  /*7080*/  FMUL R135, R135, R10 ;  /* 0x0000000a87877220 */ /* 0x000fe20000400000 */
[----:B------:R-:W-:Y:S01]  /*7090*/  F2FP.SATFINITE.E4M3.F32.PACK_AB_MERGE_C R27, RZ, R140, RZ ;  /* 0x0000008cff1b723e */ /* 0x000fe200048070ff */
[-C--:B------:R-:W-:Y:S01]  /*70a0*/  FMUL R134, R134, R10.reuse ;  /* 0x0000000a86867220 */ /* 0x080fe20000400000 */
[----:B------:R-:W-:Y:S01]  /*70b0*/  F2FP.SATFINITE.E4M3.F32.PACK_AB_MERGE_C R139, RZ, R139, RZ ;  /* 0x0000008bff8b723e */ /* 0x000fe200048070ff */
[----:B------:R-:W-:Y:S01]  /*70c0*/  FMUL R133, R133, R10 ;  /* 0x0000000a85857220 */ /* 0x000fe20000400000 */
[----:B------:R-:W-:Y:S01]  /*70d0*/  F2FP.SATFINITE.E4M3.F32.PACK_AB_MERGE_C R29, RZ, R138, RZ ;  /* 0x0000008aff1d723e */ /* 0x000fe200048070ff */
[----:B------:R-:W-:Y:S01]  /*70e0*/  FMUL R132, R132, R10 ;  /* 0x0000000a84847220 */ /* 0x000fe20000400000 */
[----:B-1----:R-:W-:Y:S01]  /*70f0*/  F2FP.SATFINITE.E4M3.F32.PACK_AB_MERGE_C R25, RZ, R142, RZ ;  /* 0x0000008eff19723e */ /* 0x002fe200048070ff */
[-C--:B------:R-:W-:Y:S01]  /*7100*/  FMUL R131, R131, R10.reuse ;  /* 0x0000000a83837220 */ /* 0x080fe20000400000 */
[----:B------:R-:W-:Y:S01]  /*7110*/  F2FP.SATFINITE.E4M3.F32.PACK_AB_MERGE_C R137, RZ, R137, RZ ;  /* 0x00000089ff89723e */ /* 0x000fe200048070ff */
[-C--:B------:R-:W-:Y:S01]  /*7120*/  FMUL R130, R130, R10.reuse ;  /* 0x0000000a82827220 */ /* 0x080fe20000400000 */
[----:B------:R-:W-:Y:S01]  /*7130*/  F2FP.SATFINITE.E4M3.F32.PACK_AB_MERGE_C R135, RZ, R135, RZ ;  /* 0x00000087ff87723e */ /* 0x000fe200048070ff */
[----:B------:R1:W-:Y:S01]  /*7140*/  @!P2 STG.E.U8 desc[UR20][R4.64+0x1], R25 ;  /* 0x000001190400a986 */ /* 0x0003e2000c101114 */
[C---:B------:R-:W-:Y:S01]  /*7150*/  ISETP.LT.OR P2, PT, R28.reuse, 0x19, !P1 ;  /* 0x000000191c00780c */ /* 0x040fe20004f41670 */
[-C--:B------:R-:W-:Y:S01]  /*7160*/  FMUL R129, R129, R10.reuse ;  /* 0x0000000a81817220 */ /* 0x080fe20000400000 */
[----:B------:R-:W-:Y:S01]  /*7170*/  F2FP.SATFINITE.E4M3.F32.PACK_AB_MERGE_C R133, RZ, R133, RZ ;  /* 0x00000085ff85723e */ /* 0x000fe200048070ff */
[----:B------:R-:W-:Y:S01]  /*7180*/  @!P3 STG.E.U8 desc[UR20][R12.64+0x8], R141 ;  /* 0x0000088d0c00b986 */ /* 0x000fe2000c101114 */
[----:B------:R-:W-:Y:S01]  /*7190*/  ISETP.LT.OR P3, PT, R28, 0x11, !P1 ;  /* 0x000000111c00780c */ /* 0x000fe20004f61670 */
        /* <DEDUP_REMOVED lines=8> */
[----:B------:R-:W-:Y:S01]  /*7220*/  FMUL R126, R126, R10 ;  /* 0x0000000a7e7e7220 */ /* 0x000fe20000400000 */
[----:B-1----:R-:W-:Y:S01]  /*7230*/  F2FP.SATFINITE.E4M3.F32.PACK_AB_MERGE_C R25, RZ, R136, RZ ;  /* 0x00000088ff19723e */ /* 0x002fe200048070ff */
[----:B------:R1:W-:Y:S01]  /*7240*/  @!P6 STG.E.U8 desc[UR20][R4.64+0x9], R29 ;  /* 0x0000091d0400e986 */ /* 0x0003e2000c101114 */
[----:B------:R-:W-:Y:S01]  /*7250*/  ISETP.LT.OR P6, PT, R28, 0x12, !P0 ;  /* 0x000000121c00780c */ /* 0x000fe200047c1670 */
[-C--:B------:R-:W-:Y:S01]  /*7260*/  FMUL R125, R125, R10.reuse ;  /* 0x0000000a7d7d7220 */ /* 0x080fe20000400000 */
[----:B------:R-:W-:Y:S01]  /*7270*/  FMUL R124, R124, R10 ;  /* 0x0000000a7c7c7220 */ /* 0x000fe20000400000 */
[----:B--2---:R-:W-:Y:S01]  /*7280*/  F2FP.SATFINITE.E4M3.F32.PACK_AB_MERGE_C R27, RZ, R134, RZ ;  /* 0x00000086ff1b723e */ /* 0x004fe200048070ff */
[----:B------:R-:W-:Y:S01]  /*7290*/  @!P3 STG.E.U8 desc[UR20][R12.64+0x10], R137 ;  /* 0x000010890c00b986 */ /* 0x000fe2000c101114 */
[C---:B------:R-:W-:Y:S01]  /*72a0*/  ISETP.LT.OR P3, PT, R28.reuse, 0x1a, !P1 ;  /* 0x0000001a1c00780c */ /* 0x040fe20004f61670 */
[-C--:B------:R-:W-:Y:S01]  /*72b0*/  FMUL R123, R123, R10.reuse ;  /* 0x0000000a7b7b7220 */ /* 0x080fe20000400000 */
[----:B------:R-:W-:Y:S01]  /*72c0*/  F2FP.SATFINITE.E4M3.F32.PACK_AB_MERGE_C R127, RZ, R127, RZ ;  /* 0x0000007fff7f723e */ /* 0x000fe200048070ff */
[----:B------:R2:W-:Y:S01]  /*72d0*/  @!P4 STG.E.U8 desc[UR20][R12.64+0x11], R25 ;  /* 0x000011190c00c986 */ /* 0x0005e2000c101114 */
[----:B------:R-:W-:Y:S01]  /*72e0*/  ISETP.LT.OR P4, PT, R28, 0x1a, !P0 ;  /* 0x0000001a1c00780c */ /* 0x000fe20004781670 */
[----:B------:R-:W-:Y:S01]  /*72f0*/  FMUL R122, R122, R10 ;  /* 0x0000000a7a7a7220 */ /* 0x000fe20000400000 */
[----:B-1----:R-:W-:Y:S01]  /*7300*/  F2FP.SATFINITE.E4M3.F32.PACK_AB_MERGE_C R29, RZ, R128, RZ ;  /* 0x00000080ff1d723e */ /* 0x002fe200048070ff */
[----:B------:R-:W-:Y:S01]  /*7310*/  @!P5 STG.E.U8 desc[UR20][R4.64+0x10], R135 ;  /* 0x000010870400d986 */ /* 0x000fe2000c101114 */
[C---:B------:R-:W-:Y:S01]  /*7320*/  ISETP.LT.OR P5, PT, R28.reuse, 0x21, !P1 ;  /* 0x000000211c00780c */ /* 0x040fe20004fa1670 */
[-C--:B------:R-:W-:Y:S01]  /*7330*/  FMUL R121, R121, R10.reuse ;  /* 0x0000000a79797220 */ /* 0x080fe20000400000 */
[----:B------:R-:W-:Y:S01]  /*7340*/  F2FP.SATFINITE.E4M3.F32.PACK_AB_MERGE_C R125, RZ, R125, RZ ;  /* 0x0000007dff7d723e */ /* 0x000fe200048070ff */
[----:B------:R1:W-:Y:S01]  /*7350*/  @!P6 STG.E.U8 desc[UR20][R4.64+0x11], R27 ;  /* 0x0000111b0400e986 */ /* 0x0003e2000c101114 */
[----:B------:R-:W-:Y:S01]  /*7360*/  ISETP.LT.OR P6, PT, R28, 0x22, !P1 ;  /* 0x000000221c00780c */ /* 0x000fe20004fc1670 */
[-C--:B------:R-:W-:Y:S01]  /*7370*/  FMUL R120, R120, R10.reuse ;  /* 0x0000000a78787220 */ /* 0x080fe20000400000 */
[----:B------:R-:W-:Y:S01]  /*7380*/  F2FP.SATFINITE.E4M3.F32.PACK_AB_MERGE_C R123, RZ, R123, RZ ;  /* 0x0000007bff7b723e */ /* 0x000fe200048070ff */
[----:B------:R-:W-:Y:S01]  /*7390*/  @!P2 STG.E.U8 desc[UR20][R12.64+0x18], R133 ;  /* 0x000018850c00a986 */ /* 0x000fe2000c101114 */
[----:B------:R-:W-:Y:S01]  /*73a0*/  ISETP.LT.OR P2, PT, R28, 0x19, !P0 ;  /* 0x000000191c00780c */ /* 0x000fe20004741670 */
[----:B------:R-:W-:Y:S01]  /*73b0*/  FMUL R119, R119, R10 ;  /* 0x0000000a77777220 */ /* 0x000fe20000400000 */
[----:B--2---:R-:W-:Y:S01]  /*73c0*/  F2FP.SATFINITE.E4M3.F32.PACK_AB_MERGE_C R25, RZ, R132, RZ ;  /* 0x00000084ff19723e */ /* 0x004fe200048070ff */
[-C--:B------:R-:W-:Y:S01]  /*73d0*/  FMUL R118, R118, R10.reuse ;  /* 0x0000000a76767220 */ /* 0x080fe20000400000 */
[----:B------:R-:W-:Y:S01]  /*73e0*/  F2FP.SATFINITE.E4M3.F32.PACK_AB_MERGE_C R121, RZ, R121, RZ ;  /* 0x00000079ff79723e */ /* 0x000fe200048070ff */
[----:B------:R-:W-:Y:S01]  /*73f0*/  FMUL R117, R117, R10 ;  /* 0x0000000a75757220 */ /* 0x000fe20000400000 */
[----:B------:R-:W-:Y:S01]  /*7400*/  F2FP.SATFINITE.E4M3.F32.PACK_AB_MERGE_C R119, RZ, R119, RZ ;  /* 0x00000077ff77723e */ /* 0x000fe200048070ff */
[----:B------:R2:W-:Y:S01]  /*7410*/  @!P3 STG.E.U8 desc[UR20][R12.64+0x19], R25 ;  /* 0x000019190c00b986 */ /* 0x0005e2000c101114 */
[----:B-1----:R-:W-:Y:S01]  /*7420*/  F2FP.SATFINITE.E4M3.F32.PACK_AB_MERGE_C R27, RZ, R130, RZ ;  /* 0x00000082ff1b723e */ /* 0x002fe200048070ff */
[-C--:B------:R-:W-:Y:S01]  /*7430*/  FMUL R116, R116, R10.reuse ;  /* 0x0000000a74747220 */ /* 0x080fe20000400000 */
[----:B------:R-:W-:Y:S01]  /*7440*/  ISETP.LT.OR P3, PT, R28, 0x21, !P0 ;  /* 0x000000211c00780c */ /* 0x000fe20004761670 */
[-C--:B------:R-:W-:Y:S01]  /*7450*/  FMUL R115, R115, R10.reuse ;  /* 0x0000000a73737220 */ /* 0x080fe20000400000 */
[-C--:B------:R-:W-:Y:S01]  /*7460*/  FMUL R114, R114, R10.reuse ;  /* 0x0000000a72727220 */ /* 0x080fe20000400000 */
[----:B------:R-:W-:Y:S01]  /*7470*/  @!P2 STG.E.U8 desc[UR20][R4.64+0x18], R131 ;  /* 0x000018830400a986 */ /* 0x000fe2000c101114 */
[C---:B------:R-:W-:Y:S01]  /*7480*/  ISETP.LT.OR P2, PT, R28.reuse, 0x29, !P0 ;  /* 0x000000291c00780c */ /* 0x040fe20004741670 */
[-C--:B------:R-:W-:Y:S01]  /*7490*/  FMUL R113, R113, R10.reuse ;  /* 0x0000000a71717220 */ /* 0x080fe20000400000 */
[----:B------:R-:W-:Y:S01]  /*74a0*/  F2FP.SATFINITE.E4M3.F32.PACK_AB_MERGE_C R117, RZ, R117, RZ ;  /* 0x00000075ff75723e */ /* 0x000fe200048070ff */
[----:B------:R1:W-:Y:S01]  /*74b0*/  @!P4 STG.E.U8 desc[UR20][R4.64+0x19], R27 ;  /* 0x0000191b0400c986 */ /* 0x0003e2000c101114 */
[----:B------:R-:W-:Y:S01]  /*74c0*/  ISETP.LT.OR P4, PT, R28, 0x22, !P0 ;  /* 0x000000221c00780c */ /* 0x000fe20004781670 */
        /* <DEDUP_REMOVED lines=9> */
[----:B------:R-:W-:Y:S01]  /*7560*/  F2FP.SATFINITE.E4M3.F32.PACK_AB_MERGE_C R113, RZ, R113, RZ ;  /* 0x00000071ff71723e */ /* 0x000fe200048070ff */
[----:B------:R-:W-:Y:S01]  /*7570*/  @!P3 STG.E.U8 desc[UR20][R4.64+0x20], R127 ;  /* 0x0000207f0400b986 */ /* 0x000fe2000c101114 */
[----:B-1----:R-:W-:Y:S01]  /*7580*/  F2FP.SATFINITE.E4M3.F32.PACK_AB_MERGE_C R27, RZ, R124, RZ ;  /* 0x0000007cff1b723e */ /* 0x002fe200048070ff */
[-C--:B------:R-:W-:Y:S01]  /*7590*/  FMUL R109, R109, R10.reuse ;  /* 0x0000000a6d6d7220 */ /* 0x080fe20000400000 */
[C---:B------:R-:W-:Y:S01]  /*75a0*/  ISETP.LT.OR P3, PT, R28.reuse, 0x2a, !P0 ;  /* 0x0000002a1c00780c */ /* 0x040fe20004761670 */
[----:B------:R1:W-:Y:S01]  /*75b0*/  @!P4 STG.E.U8 desc[UR20][R4.64+0x21], R25 ;  /* 0x000021190400c986 */ /* 0x0003e2000c101114 */
[----:B------:R-:W-:Y:S01]  /*75c0*/  ISETP.LT.OR P4, PT, R28, 0x32, !P1 ;  /* 0x000000321c00780c */ /* 0x000fe20004f81670 */
[-C--:B------:R-:W-:Y:S01]  /*75d0*/  FMUL R108, R108, R10.reuse ;  /* 0x0000000a6c6c7220 */ /* 0x080fe20000400000 */
[----:B------:R-:W-:Y:S01]  /*75e0*/  F2FP.SATFINITE.E4M3.F32.PACK_AB_MERGE_C R111, RZ, R111, RZ ;  /* 0x0000006fff6f723e */ /* 0x000fe200048070ff */
[----:B------:R-:W-:Y:S01]  /*75f0*/  @!P5 STG.E.U8 desc[UR20][R12.64+0x28], R125 ;  /* 0x0000287d0c00d986 */ /* 0x000fe2000c101114 */
[C---:B------:R-:W-:Y:S01]  /*7600*/  ISETP.LT.OR P5, PT, R28.reuse, 0x31, !P0 ;  /* 0x000000311c00780c */ /* 0x040fe200047a1670 */
[----:B------:R-:W-:Y:S01]  /*7610*/  FMUL R107, R107, R10 ;  /* 0x0000000a6b6b7220 */ /* 0x000fe20000400000 */
[----:B--2---:R-:W-:Y:S01]  /*7620*/  F2FP.SATFINITE.E4M3.F32.PACK_AB_MERGE_C R29, RZ, R118, RZ ;  /* 0x00000076ff1d723e */ /* 0x004fe200048070ff */
[----:B------:R2:W-:Y:S01]  /*7630*/  @!P6 STG.E.U8 desc[UR20][R12.64+0x29], R27 ;  /* 0x0000291b0c00e986 */ /* 0x0005e2000c101114 */
[----:B------:R-:W-:Y:S01]  /*7640*/  ISETP.LT.OR P6, PT, R28, 0x32, !P0 ;  /* 0x000000321c00780c */ /* 0x000fe200047c1670 */
[-C--:B------:R-:W-:Y:S01]  /*7650*/  FMUL R106, R106, R10.reuse ;  /* 0x0000000a6a6a7220 */ /* 0x080fe20000400000 */
[----:B------:R-:W-:Y:S01]  /*7660*/  F2FP.SATFINITE.E4M3.F32.PACK_AB_MERGE_C R109, RZ, R109, RZ ;  /* 0x0000006dff6d723e */ /* 0x000fe200048070ff */
[----:B------:R-:W-:Y:S01]  /*7670*/  @!P2 STG.E.U8 desc[UR20][R4.64+0x28], R123 ;  /* 0x0000287b0400a986 */ /* 0x000fe2000c101114 */
[----:B------:R-:W-:Y:S01]  /*7680*/  ISETP.LT.OR P2, PT, R28, 0x31, !P1 ;  /* 0x000000311c00780c */ /* 0x000fe20004f41670 */
[----:B------:R-:W-:Y:S01]  /*7690*/  FMUL R105, R105, R10 ;  /* 0x0000000a69697220 */ /* 0x000fe20000400000 */
[----:B-1----:R-:W-:Y:S01]  /*76a0*/  F2FP.SATFINITE.E4M3.F32.PACK_AB_MERGE_C R25, RZ, R122, RZ ;  /* 0x0000007aff19723e */ /* 0x002fe200048070ff */
[-C--:B------:R-:W-:Y:S01]  /*76b0*/  FMUL R104, R104, R10.reuse ;  /* 0x0000000a68687220 */ /* 0x080fe20000400000 */
[-C--:B------:R-:W-:Y:S01]  /*76c0*/  FMUL R103, R103, R10.reuse ;  /* 0x0000000a67677220 */ /* 0x080fe20000400000 */
[----:B------:R-:W-:Y:S01]  /*76d0*/  F2FP.SATFINITE.E4M3.F32.PACK_AB_MERGE_C R107, RZ, R107, RZ ;  /* 0x0000006bff6b723e */ /* 0x000fe200048070ff */
[----:B------:R-:W-:Y:S01]  /*76e0*/  FMUL R102, R102, R10 ;  /* 0x0000000a66667220 */ /* 0x000fe20000400000 */
[----:B--2---:R-:W-:Y:S01]  /*76f0*/  F2FP.SATFINITE.E4M3.F32.PACK_AB_MERGE_C R27, RZ, R120, RZ ;  /* 0x00000078ff1b723e */ /* 0x004fe200048070ff */
[----:B------:R1:W-:Y:S01]  /*7700*/  @!P3 STG.E.U8 desc[UR20][R4.64+0x29], R25 ;  /* 0x000029190400b986 */ /* 0x0003e2000c101114 */
        /* <DEDUP_REMOVED lines=9> */
[-C--:B------:R-:W-:Y:S01]  /*77a0*/  FMUL R95, R95, R10.reuse ;  /* 0x0000000a5f5f7220 */ /* 0x080fe20000400000 */
[-C--:B------:R-:W-:Y:S01]  /*77b0*/  FMUL R98, R98, R10.reuse ;  /* 0x0000000a62627220 */ /* 0x080fe20000400000 */
[----:B------:R-:W-:Y:S01]  /*77c0*/  @!P5 STG.E.U8 desc[UR20][R4.64+0x30], R119 ;  /* 0x000030770400d986 */ /* 0x000fe2000c101114 */
[C---:B------:R-:W-:Y:S01]  /*77d0*/  ISETP.LT.OR P5, PT, R28.reuse, 0x39, !P0 ;  /* 0x000000391c00780c */ /* 0x040fe200047a1670 */
[----:B------:R-:W-:Y:S01]  /*77e0*/  FMUL R99, R99, R10 ;  /* 0x0000000a63637220 */ /* 0x000fe20000400000 */
[----:B-1----:R-:W-:Y:S01]  /*77f0*/  F2FP.SATFINITE.E4M3.F32.PACK_AB_MERGE_C R25, RZ, R116, RZ ;  /* 0x00000074ff19723e */ /* 0x002fe200048070ff */
        /* <DEDUP_REMOVED lines=13> */
[C---:B------:R-:W-:Y:S01]  /*78d0*/  ISETP.LT.OR P5, PT, R28.reuse, 0x49, !P1 ;  /* 0x000000491c00780c */ /* 0x040fe20004fa1670 */
[----:B------:R-:W-:Y:S01]  /*78e0*/  FMUL R89, R89, R10 ;  /* 0x0000000a59597220 */ /* 0x000fe20000400000 */
[----:B-1----:R-:W-:Y:S01]  /*78f0*/  F2FP.SATFINITE.E4M3.F32.PACK_AB_MERGE_C R29, RZ, R108, RZ ;  /* 0x0000006cff1d723e */ /* 0x002fe200048070ff */
        /* <DEDUP_REMOVED lines=24> */
[----:B------:R-:W-:Y:S01]  /*7a80*/  FMUL R19, R19, R10 ;  /* 0x0000000a13137220 */ /* 0x000fe20000400000 */
[----:B--2---:R-:W-:Y:S01]  /*7a90*/  F2FP.SATFINITE.E4M3.F32.PACK_AB_MERGE_C R25, RZ, R106, RZ ;  /* 0x0000006aff19723e */ /* 0x004fe200048070ff */
[----:B------:R-:W-:Y:S01]  /*7aa0*/  @!P5 STG.E.U8 desc[UR20][R12.64+0x48], R109 ;  /* 0x0000486d0c00d986 */ /* 0x000fe2000c101114 */
[----:B------:R-:W-:Y:S01]  /*7ab0*/  ISETP.LT.OR P5, PT, R28, 0x51, !P1 ;  /* 0x000000511c00780c */ /* 0x000fe20004fa1670 */
[-C--:B------:R-:W-:Y:S01]  /*7ac0*/  FMUL R18, R18, R10.reuse ;  /* 0x0000000a12127220 */ /* 0x080fe20000400000 */
[-C--:B------:R-:W-:Y:S01]  /*7ad0*/  FMUL R21, R21, R10.reuse ;  /* 0x0000000a15157220 */ /* 0x080fe20000400000 */
[----:B------:R2:W-:Y:S01]  /*7ae0*/  @!P6 STG.E.U8 desc[UR20][R12.64+0x49], R29 ;  /* 0x0000491d0c00e986 */ /* 0x0005e2000c101114 */
[----:B------:R-:W-:Y:S01]  /*7af0*/  ISETP.LT.OR P6, PT, R28, 0x52, !P1 ;  /* 0x000000521c00780c */ /* 0x000fe20004fc1670 */
[----:B------:R-:W-:Y:S01]  /*7b00*/  FMUL R20, R20, R10 ;  /* 0x0000000a14147220 */ /* 0x000fe20000400000 */
[----:B------:R-:W-:Y:S01]  /*7b10*/  F2FP.SATFINITE.E4M3.F32.PACK_AB_MERGE_C R91, RZ, R91, RZ ;  /* 0x0000005bff5b723e */ /* 0x000fe200048070ff */
[----:B------:R-:W-:Y:S01]  /*7b20*/  @!P3 STG.E.U8 desc[UR20][R4.64+0x48], R107 ;  /* 0x0000486b0400b986 */ /* 0x000fe2000c101114 */
[----:B-1----:R-:W-:-:S02]  /*7b30*/  F2FP.SATFINITE.E4M3.F32.PACK_AB_MERGE_C R27, RZ, R104, RZ ;  /* 0x00000068ff1b723e */ /* 0x002fc400048070ff */
[C---:B------:R-:W-:Y:S01]  /*7b40*/  ISETP.LT.OR P3, PT, R28.reuse, 0x52, !P0 ;  /* 0x000000521c00780c */ /* 0x040fe20004761670 */
[----:B------:R1:W-:Y:S01]  /*7b50*/  @!P4 STG.E.U8 desc[UR20][R4.64+0x49], R25 ;  /* 0x000049190400c986 */ /* 0x0003e2000c101114 */
[C---:B------:R-:W-:Y:S02]  /*7b60*/  ISETP.LT.OR P4, PT, R28.reuse, 0x59, !P0 ;  /* 0x000000591c00780c */ /* 0x040fe40004781670 */
[----:B------:R-:W-:Y:S01]  /*7b70*/  F2FP.SATFINITE.E4M3.F32.PACK_AB_MERGE_C R19, RZ, R19, RZ ;  /* 0x00000013ff13723e */ /* 0x000fe200048070ff */
[----:B------:R-:W-:Y:S01]  /*7b80*/  @!P5 STG.E.U8 desc[UR20][R12.64+0x50], R105 ;  /* 0x000050690c00d986 */ /* 0x000fe2000c101114 */
[C---:B------:R-:W-:Y:S02]  /*7b90*/  ISETP.LT.OR P5, PT, R28.reuse, 0x5a, !P0 ;  /* 0x0000005a1c00780c */ /* 0x040fe400047a1670 */
[----:B--2---:R-:W-:Y:S01]  /*7ba0*/  F2FP.SATFINITE.E4M3.F32.PACK_AB_MERGE_C R29, RZ, R98, RZ ;  /* 0x00000062ff1d723e */ /* 0x004fe200048070ff */
[----:B------:R2:W-:Y:S01]  /*7bb0*/  @!P6 STG.E.U8 desc[UR20][R12.64+0x51], R27 ;  /* 0x0000511b0c00e986 */ /* 0x0005e2000c101114 */
[----:B------:R-:W-:-:S02]  /*7bc0*/  ISETP.LT.OR P6, PT, R28, 0x5a, !P1 ;  /* 0x0000005a1c00780c */ /* 0x000fc40004fc1670 */
[----:B------:R-:W-:Y:S01]  /*7bd0*/  F2FP.SATFINITE.E4M3.F32.PACK_AB_MERGE_C R21, RZ, R21, RZ ;  /* 0x00000015ff15723e */ /* 0x000fe200048070ff */
[----:B------:R-:W-:Y:S01]  /*7be0*/  @!P2 STG.E.U8 desc[UR20][R4.64+0x50], R103 ;  /* 0x000050670400a986 */ /* 0x000fe2000c101114 */
[----:B------:R-:W-:Y:S02]  /*7bf0*/  ISETP.LT.OR P2, PT, R28, 0x59, !P1 ;  /* 0x000000591c00780c */ /* 0x000fe40004f41670 */
[----:B-1----:R-:W-:Y:S02]  /*7c00*/  F2FP.SATFINITE.E4M3.F32.PACK_AB_MERGE_C R25, RZ, R102, RZ ;  /* 0x00000066ff19723e */ /* 0x002fe400048070ff */
[----:B--2---:R-:W-:-:S03]  /*7c10*/  F2FP.SATFINITE.E4M3.F32.PACK_AB_MERGE_C R27, RZ, R100, RZ ;  /* 0x00000064ff1b723e */ /* 0x004fc600048070ff */
[----:B------:R1:W-:Y:S01]  /*7c20*/  @!P3 STG.E.U8 desc[UR20][R4.64+0x51], R25 ;  /* 0x000051190400b986 */ /* 0x0003e2000c101114 */
[----:B------:R-:W-:-:S03]  /*7c30*/  ISETP.LT.OR P3, PT, R28, 0x62, !P1 ;  /* 0x000000621c00780c */ /* 0x000fc60004f61670 */
[----:B------:R2:W-:Y:S01]  /*7c40*/  @!P6 STG.E.U8 desc[UR20][R12.64+0x59], R27 ;  /* 0x0000591b0c00e986 */ /* 0x0005e2000c101114 */
[----:B------:R-:W-:-:S03]  /*7c50*/  ISETP.LT.OR P6, PT, R28, 0x69, !P1 ;  /* 0x000000691c00780c */ /* 0x000fc60004fc1670 */
[----:B------:R-:W-:Y:S01]  /*7c60*/  @!P2 STG.E.U8 desc[UR20][R12.64+0x58], R101 ;  /* 0x000058650c00a986 */ /* 0x000fe2000c101114 */
[----:B------:R-:W-:-:S03]  /*7c70*/  ISETP.LT.OR P2, PT, R28, 0x61, !P1 ;  /* 0x000000611c00780c */ /* 0x000fc60004f41670 */
[----:B------:R-:W-:Y:S01]  /*7c80*/  @!P4 STG.E.U8 desc[UR20][R4.64+0x58], R95 ;  /* 0x0000585f0400c986 */ /* 0x000fe2000c101114 */
[C---:B------:R-:W-:Y:S02]  /*7c90*/  ISETP.LT.OR P4, PT, R28.reuse, 0x61, !P0 ;  /* 0x000000611c00780c */ /* 0x040fe40004781670 */
[----:B-1----:R-:W-:Y:S01]  /*7ca0*/  F2FP.SATFINITE.E4M3.F32.PACK_AB_MERGE_C R25, RZ, R96, RZ ;  /* 0x00000060ff19723e */ /* 0x002fe200048070ff */
[----:B------:R1:W-:Y:S01]  /*7cb0*/  @!P5 STG.E.U8 desc[UR20][R4.64+0x59], R29 ;  /* 0x0000591d0400d986 */ /* 0x0003e2000c101114 */
[C---:B------:R-:W-:Y:S02]  /*7cc0*/  ISETP.LT.OR P5, PT, R28.reuse, 0x62, !P0 ;  /* 0x000000621c00780c */ /* 0x040fe400047a1670 */
[----:B--2---:R-:W-:Y:S01]  /*7cd0*/  F2FP.SATFINITE.E4M3.F32.PACK_AB_MERGE_C R27, RZ, R92, RZ ;  /* 0x0000005cff1b723e */ /* 0x004fe200048070ff */
        /* <DEDUP_REMOVED lines=8> */
[----:B--2---:R-:W-:Y:S02]  /*7d60*/  F2FP.SATFINITE.E4M3.F32.PACK_AB_MERGE_C R25, RZ, R88, RZ ;  /* 0x00000058ff19723e */ /* 0x004fe400048070ff */
[C---:B------:R-:W-:Y:S01]  /*7d70*/  ISETP.LT.OR P5, PT, R28.reuse, 0x71, !P0 ;  /* 0x000000711c00780c */ /* 0x040fe200047a1670 */
[----:B------:R-:W-:Y:S01]  /*7d80*/  @!P6 STG.E.U8 desc[UR20][R12.64+0x68], R89 ;  /* 0x000068590c00e986 */ /* 0x000fe2000c101114 */
[----:B------:R-:W-:-:S03]  /*7d90*/  ISETP.LT.OR P6, PT, R28, 0x71, !P1 ;  /* 0x000000711c00780c */ /* 0x000fc60004fc1670 */
[----:B------:R-:W-:Y:S01]  /*7da0*/  @!P2 STG.E.U8 desc[UR20][R12.64+0x69], R29 ;  /* 0x0000691d0c00a986 */ /* 0x000fe2000c101114 */
[----:B------:R-:W-:-:S03]  /*7db0*/  ISETP.LT.OR P2, PT, R28, 0x72, !P1 ;  /* 0x000000721c00780c */ /* 0x000fc60004f41670 */
[----:B------:R-:W-:Y:S01]  /*7dc0*/  @!P3 STG.E.U8 desc[UR20][R4.64+0x68], R93 ;  /* 0x0000685d0400b986 */ /* 0x000fe2000c101114 */
[C---:B------:R-:W-:Y:S02]  /*7dd0*/  ISETP.LT.OR P3, PT, R28.reuse, 0x79, !P1 ;  /* 0x000000791c00780c */ /* 0x040fe40004f61670 */
[C---:B------:R-:W-:Y:S01]  /*7de0*/  ISETP.LT.OR P1, PT, R28.reuse, 0x7a, !P1 ;  /* 0x0000007a1c00780c */ /* 0x040fe20004f21670 */
[----:B------:R2:W-:Y:S01]  /*7df0*/  @!P4 STG.E.U8 desc[UR20][R4.64+0x69], R25 ;  /* 0x000069190400c986 */ /* 0x0005e2000c101114 */
[C---:B------:R-:W-:Y:S02]  /*7e00*/  ISETP.LT.OR P4, PT, R28.reuse, 0x72, !P0 ;  /* 0x000000721c00780c */ /* 0x040fe40004781670 */
[----:B-1----:R-:W-:Y:S01]  /*7e10*/  F2FP.SATFINITE.E4M3.F32.PACK_AB_MERGE_C R27, RZ, R90, RZ ;  /* 0x0000005aff1b723e */ /* 0x002fe200048070ff */
[----:B------:R1:W-:Y:S01]  /*7e20*/  @!P6 STG.E.U8 desc[UR20][R12.64+0x70], R23 ;  /* 0x000070170c00e986 */ /* 0x0003e2000c101114 */
[C---:B------:R-:W-:Y:S02]  /*7e30*/  ISETP.LT.OR P6, PT, R28.reuse, 0x79, !P0 ;  /* 0x000000791c00780c */ /* 0x040fe400047c1670 */
[----:B------:R-:W-:Y:S01]  /*7e40*/  ISETP.LT.OR P0, PT, R28, 0x7a, !P0 ;  /* 0x0000007a1c00780c */ /* 0x000fe20004701670 */
[----:B------:R3:W-:Y:S01]  /*7e50*/  @!P2 STG.E.U8 desc[UR20][R12.64+0x71], R27 ;  /* 0x0000711b0c00a986 */ /* 0x0007e2000c101114 */
[----:B--2---:R-:W-:-:S03]  /*7e60*/  F2FP.SATFINITE.E4M3.F32.PACK_AB_MERGE_C R25, RZ, R18, RZ ;  /* 0x00000012ff19723e */ /* 0x004fc600048070ff */
[----:B------:R2:W-:Y:S01]  /*7e70*/  @!P5 STG.E.U8 desc[UR20][R4.64+0x70], R91 ;  /* 0x0000705b0400d986 */ /* 0x0005e2000c101114 */
[----:B-1----:R-:W-:Y:S02]  /*7e80*/  F2FP.SATFINITE.E4M3.F32.PACK_AB_MERGE_C R23, RZ, R22, RZ ;  /* 0x00000016ff17723e */ /* 0x002fe400048070ff */
[----:B---3--:R-:W-:-:S03]  /*7e90*/  F2FP.SATFINITE.E4M3.F32.PACK_AB_MERGE_C R27, RZ, R20, RZ ;  /* 0x00000014ff1b723e */ /* 0x008fc600048070ff */
[----:B------:R2:W-:Y:S04]  /*7ea0*/  @!P4 STG.E.U8 desc[UR20][R4.64+0x71], R23 ;  /* 0x000071170400c986 */ /* 0x0005e8000c101114 */
[----:B------:R2:W-:Y:S04]  /*7eb0*/  @!P3 STG.E.U8 desc[UR20][R12.64+0x78], R19 ;  /* 0x000078130c00b986 */ /* 0x0005e8000c101114 */
[----:B------:R2:W-:Y:S04]  /*7ec0*/  @!P1 STG.E.U8 desc[UR20][R12.64+0x79], R25 ;  /* 0x000079190c009986 */ /* 0x0005e8000c101114 */
[----:B------:R2:W-:Y:S04]  /*7ed0*/  @!P6 STG.E.U8 desc[UR20][R4.64+0x78], R21 ;  /* 0x000078150400e986 */ /* 0x0005e8000c101114 */
[----:B------:R2:W-:Y:S02]  /*7ee0*/  @!P0 STG.E.U8 desc[UR20][R4.64+0x79], R27 ;  /* 0x0000791b04008986 */ /* 0x0005e4000c101114 */
.L_x_168:
[----:B------:R-:W-:Y:S05]  /*7ef0*/  BSYNC B0 ;  /* 0x0000000000007941 */ /* 0x000fea0003800000 */
.L_x_38:
[----:B0-2---:R-:W-:Y:S01]  /*7f00*/  IMAD.U32 R4, RZ, RZ, UR22 ;  /* 0x00000016ff047e24 */ /* 0x005fe2000f8e00ff */
[----:B------:R-:W-:Y:S01]  /*7f10*/  ULDC.64 UR4, c[0x0][0x650] ;  /* 0x0001940000047ab9 */ /* 0x000fe20000000a00 */
[----:B-----5:R-:W-:Y:S01]  /*7f20*/  IMAD.U32 R0, RZ, RZ, UR13 ;  /* 0x0000000dff007e24 */ /* 0x020fe2000f8e00ff */
[----:B------:R0:W-:Y:S01]  /*7f30*/  SYNCS.ARRIVE.TRANS64.A1T0 RZ, [R16+UR24], RZ ;  /* 0x000000ff10ff79a7 */ /* 0x0001e20008100018 */
[----:B------:R-:W-:Y:S01]  /*7f40*/  IMAD.U32 R5, RZ, RZ, UR23 ;  /* 0x00000017ff057e24 */ /* 0x000fe2000f8e00ff */
[C---:B------:R-:W-:Y:S01]  /*7f50*/  LEA R2, P0, R4.reuse, R2, 0x1 ;  /* 0x0000000204027211 */ /* 0x040fe200078008ff */
[----:B------:R-:W-:Y:S01]  /*7f60*/  IMAD.MOV.U32 R5, RZ, RZ, -0x1 ;  /* 0xffffffffff057424 */ /* 0x000fe200078e00ff */
[----:B----4-:R-:W-:Y:S02]  /*7f70*/  PRMT R12, RZ, 0x7610, R12 ;  /* 0x00007610ff0c7816 */ /* 0x010fe4000000000c */
[----:B------:R-:W-:Y:S01]  /*7f80*/  LEA.HI.X R3, R4, R3, R0, 0x1, P0 ;  /* 0x0000000304037211 */ /* 0x000fe200000f0c00 */
[----:B------:R-:W-:Y:S01]  /*7f90*/  IMAD.MOV.U32 R4, RZ, RZ, -0x1 ;  /* 0xffffffffff047424 */ /* 0x000fe200078e00ff */
[----:B------:R-:W-:Y:S01]  /*7fa0*/  ISETP.GE.U32.AND P0, PT, R2, UR4, PT ;  /* 0x0000000402007c0c */ /* 0x000fe2000bf06070 */
[----:B------:R-:W-:-:S03]  /*7fb0*/  IMAD.MOV.U32 R0, RZ, RZ, -0x1 ;  /* 0xffffffffff007424 */ /* 0x000fc600078e00ff */
[----:B------:R-:W-:-:S13]  /*7fc0*/  ISETP.GE.U32.AND.EX P0, PT, R3, UR5, PT, P0 ;  /* 0x0000000503007c0c */ /* 0x000fda000bf06100 */
[----:B0-----:R-:W-:Y:S05]  /*7fd0*/  @P0 BRA `(.L_x_169) ;  /* 0x0000000400880947 */ /* 0x001fea0003800000 */
[----:B------:R-:W0:Y:S01]  /*7fe0*/  S2UR UR16, SR_CTAID.X ;  /* 0x00000000001079c3 */ /* 0x000e220000002500 */
[----:B------:R-:W-:Y:S01]  /*7ff0*/  ULDC.64 UR4, c[0x0][0x628] ;  /* 0x00018a0000047ab9 */ /* 0x000fe20000000a00 */
[----:B------:R-:W-:Y:S01]  /*8000*/  ULDC UR6, c[0x0][0x150] ;  /* 0x0000540000067ab9 */ /* 0x000fe20000000800 */
[----:B------:R-:W-:Y:S01]  /*8010*/  ISETP.NE.U32.AND P0, PT, RZ, UR4, PT ;  /* 0x00000004ff007c0c */ /* 0x000fe2000bf05070 */
[----:B------:R-:W-:Y:S01]  /*8020*/  ULDC UR25, c[0x0][0x630] ;  /* 0x00018c0000197ab9 */ /* 0x000fe20000000800 */
[C---:B------:R-:W-:Y:S01]  /*8030*/  R2UR UR30, R2.reuse ;  /* 0x00000000021e72ca */ /* 0x040fe200000e0000 */
[----:B------:R-:W-:Y:S01]  /*8040*/  ULDC UR32, c[0x0][0x154] ;  /* 0x0000550000207ab9 */ /* 0x000fe20000000800 */
[----:B------:R-:W-:Y:S01]  /*8050*/  ISETP.NE.AND.EX P0, PT, RZ, UR5, PT, P0 ;  /* 0x00000005ff007c0c */ /* 0x000fe2000bf05300 */
[----:B------:R-:W2:Y:S01]  /*8060*/  S2UR UR33, SR_CTAID.Y ;  /* 0x00000000002179c3 */ /* 0x000ea20000002600 */
[----:B------:R-:W-:Y:S02]  /*8070*/  R2UR UR31, R3 ;  /* 0x00000000031f72ca */ /* 0x000fe400000e0000 */
[----:B------:R-:W-:-:S02]  /*8080*/  R2UR UR28, R2 ;  /* 0x00000000021c72ca */ /* 0x000fc400000e0000 */
[----:B------:R-:W-:Y:S02]  /*8090*/  R2UR UR29, R3 ;  /* 0x00000000031d72ca */ /* 0x000fe400000e0000 */
[----:B0-----:R-:W-:-:S05]  /*80a0*/  I2FP.F32.U32 R0, UR16 ;  /* 0x0000001000007c45 */ /* 0x001fca0008201000 */
[----:B------:R-:W-:-:S04]  /*80b0*/  FMUL R0, R0, UR6 ;  /* 0x0000000600007c20 */ /* 0x000fc80008400000 */
[----:B------:R0:W4:Y:S01]  /*80c0*/  F2I.U32.TRUNC.NTZ R4, R0 ;  /* 0x0000000000047305 */ /* 0x000122000020f000 */
[----:B--2---:R-:W-:Y:S05]  /*80d0*/  @!P0 BRA `(.L_x_170) ;  /* 0x0000000000308947 */ /* 0x004fea0003800000 */
        /* <DEDUP_REMOVED lines=12> */
.L_x_170:
[----:B------:R-:W-:Y:S01]  /*81a0*/  USHF.R.U64 UR6, UR28, UR25, UR29 ;  /* 0x000000191c067299 */ /* 0x000fe2000800121d */
[----:B0-----:R-:W-:Y:S01]  /*81b0*/  I2FP.F32.U32 R0, UR33 ;  /* 0x0000002100007c45 */ /* 0x001fe20008201000 */
[----:B------:R-:W-:Y:S01]  /*81c0*/  USHF.R.U32.HI UR4, URZ, UR25, UR29 ;  /* 0x000000193f047299 */ /* 0x000fe2000801161d */
[----:B----4-:R-:W-:Y:S01]  /*81d0*/  R2UR UR27, R4 ;  /* 0x00000000041b72ca */ /* 0x010fe200000e0000 */
[----:B------:R-:W-:Y:S02]  /*81e0*/  UIADD3 UR26, UP0, URZ, -UR6, URZ ;  /* 0x800000063f1a7290 */ /* 0x000fe4000ff1e03f */
[----:B------:R-:W-:Y:S01]  /*81f0*/  FMUL R0, R0, UR32 ;  /* 0x0000002000007c20 */ /* 0x000fe20008400000 */
[----:B------:R-:W-:Y:S01]  /*8200*/  ULDC.64 UR28, c[0x0][0x620] ;  /* 0x00018800001c7ab9 */ /* 0x000fe20000000a00 */
[----:B------:R-:W-:Y:S01]  /*8210*/  UIADD3.X UR4, URZ, ~UR4, URZ, UP0, !UPT ;  /* 0x800000043f047290 */ /* 0x000fe200087fe43f */
[----:B------:R-:W-:Y:S01]  /*8220*/  UMOV UR18, UR30 ;  /* 0x0000001e00127c82 */ /* 0x000fe20008000000 */
[----:B------:R-:W-:-:S02]  /*8230*/  UMOV UR19, UR31 ;  /* 0x0000001f00137c82 */ /* 0x000fc40008000000 */
[----:B------:R-:W-:Y:S01]  /*8240*/  UIMAD UR4, UR4, UR28, URZ ;  /* 0x0000001c040472a4 */ /* 0x000fe2000f8e023f */
[----:B------:R-:W0:Y:S01]  /*8250*/  F2I.U32.TRUNC.NTZ R0, R0 ;  /* 0x0000000000007305 */ /* 0x000e22000020f000 */
[----:B------:R-:W-:Y:S02]  /*8260*/  UIMAD.WIDE.U32 UR18, UR26, UR28, UR18 ;  /* 0x0000001c1a1272a5 */ /* 0x000fe4000f8e0012 */
[----:B------:R-:W-:Y:S01]  /*8270*/  UIMAD UR26, UR26, UR29, UR4 ;  /* 0x0000001d1a1a72a4 */ /* 0x000fe2000f8e0204 */
[----:B------:R-:W-:Y:S01]  /*8280*/  ULDC UR25, c[0x0][0x618] ;  /* 0x0001860000197ab9 */ /* 0x000fe20000000800 */
[----:B------:R-:W-:Y:S02]  /*8290*/  ULDC UR31, c[0x0][0x658] ;  /* 0x00019600001f7ab9 */ /* 0x000fe40000000800 */
[----:B------:R-:W-:Y:S01]  /*82a0*/  UIADD3 UR26, UR19, UR26, URZ ;  /* 0x0000001a131a7290 */ /* 0x000fe2000fffe03f */
[----:B------:R-:W-:Y:S01]  /*82b0*/  UMOV UR32, 0xffffffff ;  /* 0xffffffff00207882 */ /* 0x000fe20000000000 */
[----:B------:R-:W-:Y:S01]  /*82c0*/  ULDC.64 UR4, c[0x0][0x640] ;  /* 0x0001900000047ab9 */ /* 0x000fe20000000a00 */
[----:B------:R-:W-:Y:S01]  /*82d0*/  USHF.L.U32 UR32, UR32, UR31, URZ ;  /* 0x0000001f20207299 */ /* 0x000fe2000800063f */
[----:B------:R-:W-:Y:S01]  /*82e0*/  ISETP.NE.U32.AND P0, PT, RZ, UR4, PT ;  /* 0x00000004ff007c0c */ /* 0x000fe2000bf05070 */
[----:B------:R-:W-:-:S02]  /*82f0*/  USHF.R.U64 UR18, UR18, UR25, UR26 ;  /* 0x0000001912127299 */ /* 0x000fc4000800121a */
[----:B------:R-:W-:Y:S01]  /*8300*/  USHF.R.U32.HI UR26, URZ, UR25, UR26 ;  /* 0x000000193f1a7299 */ /* 0x000fe2000801161a */
[----:B0-----:R-:W-:Y:S01]  /*8310*/  R2UR UR29, R0 ;  /* 0x00000000001d72ca */ /* 0x001fe200000e0000 */
[----:B------:R-:W-:Y:S01]  /*8320*/  ULDC UR30, c[0x0][0x608] ;  /* 0x00018200001e7ab9 */ /* 0x000fe20000000800 */
[----:B------:R-:W-:Y:S01]  /*8330*/  ULOP3.LUT UR37, URZ, UR32, URZ, 0x33, !UPT ;  /* 0x000000203f257292 */ /* 0x000fe2000f8e333f */
[----:B------:R-:W-:Y:S01]  /*8340*/  ISETP.NE.AND.EX P0, PT, RZ, UR5, PT, P0 ;  /* 0x00000005ff007c0c */ /* 0x000fe2000bf05300 */
[----:B------:R-:W-:Y:S02]  /*8350*/  USHF.R.U64 UR32, UR18, UR30, UR26 ;  /* 0x0000001e12207299 */ /* 0x000fe4000800121a */
[----:B------:R-:W-:Y:S01]  /*8360*/  USHF.R.U32.HI UR26, URZ, UR30, UR26 ;  /* 0x0000001e3f1a7299 */ /* 0x000fe2000801161a */
[----:B------:R-:W-:Y:S01]  /*8370*/  UMOV UR34, 0x1 ;  /* 0x0000000100227882 */ /* 0x000fe20000000000 */
[----:B------:R-:W-:Y:S02]  /*8380*/  UIADD3 UR27, -UR27, URZ, URZ ;  /* 0x0000003f1b1b7290 */ /* 0x000fe4000fffe13f */
[----:B------:R-:W-:-:S02]  /*8390*/  USHF.L.U32 UR25, UR34, UR31, URZ ;  /* 0x0000001f22197299 */ /* 0x000fc4000800063f */
[----:B------:R-:W-:Y:S01]  /*83a0*/  USHF.R.U64 UR34, UR32, UR31, UR26 ;  /* 0x0000001f20227299 */ /* 0x000fe2000800121a */
[----:B------:R-:W-:Y:S01]  /*83b0*/  ULDC UR28, c[0x0][0x144] ;  /* 0x00005100001c7ab9 */ /* 0x000fe20000000800 */
[----:B------:R-:W-:Y:S01]  /*83c0*/  ULDC UR17, c[0x0][0x600] ;  /* 0x0001800000117ab9 */ /* 0x000fe20000000800 */
[----:B------:R-:W-:Y:S02]  /*83d0*/  UIADD3 UR35, -UR29, URZ, URZ ;  /* 0x0000003f1d237290 */ /* 0x000fe4000fffe13f */
[----:B------:R-:W-:Y:S02]  /*83e0*/  UIADD3 UR19, UR17, -0x1, URZ ;  /* 0xffffffff11137890 */ /* 0x000fe4000fffe03f */
[----:B------:R-:W-:Y:S02]  /*83f0*/  USHF.R.U32.HI UR31, URZ, UR31, UR26 ;  /* 0x0000001f3f1f7299 */ /* 0x000fe4000801161a */
[----:B------:R-:W-:Y:S01]  /*8400*/  UIMAD UR36, UR28, UR27, UR16 ;  /* 0x0000001b1c2472a4 */ /* 0x000fe2000f8e0210 */
[----:B------:R-:W-:Y:S01]  /*8410*/  ULDC UR40, c[0x0][0x148] ;  /* 0x0000520000287ab9 */ /* 0x000fe20000000800 */
[----:B------:R-:W-:Y:S01]  /*8420*/  ULDC UR38, c[0x0][0x648] ;  /* 0x0001920000267ab9 */ /* 0x000fe20000000800 */
[----:B------:R-:W-:Y:S01]  /*8430*/  ULDC UR39, c[0x0][0x638] ;  /* 0x00018e0000277ab9 */ /* 0x000fe20000000800 */
[----:B------:R-:W-:Y:S01]  /*8440*/  UMOV UR30, UR34 ;  /* 0x00000022001e7c82 */ /* 0x000fe20008000000 */
[----:B------:R-:W-:Y:S07]  /*8450*/  @!P0 BRA `(.L_x_171) ;  /* 0x0000000000288947 */ /* 0x000fee0003800000 */
        /* <DEDUP_REMOVED lines=10> */
.L_x_171:
[----:B------:R-:W-:Y:S01]  /*8500*/  USHF.R.U64 UR4, UR30, UR38, UR31 ;  /* 0x000000261e047299 */ /* 0x000fe2000800121f */
[----:B------:R-:W-:Y:S01]  /*8510*/  IMAD.MOV.U32 R12, RZ, RZ, 0x1 ;  /* 0x00000001ff0c7424 */ /* 0x000fe200078e00ff */
[----:B------:R-:W-:Y:S01]  /*8520*/  ULOP3.LUT UR32, UR32, UR37, URZ, 0xc0, !UPT ;  /* 0x0000002520207292 */ /* 0x000fe2000f8ec03f */
[----:B------:R-:W-:Y:S01]  /*8530*/  IMAD.U32 R0, RZ, RZ, UR6 ;  /* 0x00000006ff007e24 */ /* 0x000fe2000f8e00ff */
[----:B------:R-:W-:Y:S02]  /*8540*/  UIADD3 UR5, -UR4, URZ, URZ ;  /* 0x0000003f04057290 */ /* 0x000fe4000fffe13f */
[----:B------:R-:W-:Y:S02]  /*8550*/  @UP2 UIMAD UR36, UR40, UR35, UR33 ;  /* 0x00000023282422a4 */ /* 0x000fe4000f8e0221 */
[----:B------:R-:W-:Y:S02]  /*8560*/  ULOP3.LUT UR19, UR18, UR19, URZ, 0xc0, !UPT ;  /* 0x0000001312137292 */ /* 0x000fe4000f8ec03f */
[----:B------:R-:W-:-:S02]  /*8570*/  UIMAD UR4, UR25, UR4, UR32 ;  /* 0x00000004190472a4 */ /* 0x000fc4000f8e0220 */
        /* <DEDUP_REMOVED lines=8> */
.L_x_169:
[----:B------:R-:W-:Y:S01]  /*8600*/  UIADD3 UR9, UR15, UR9, URZ ;  /* 0x000000090f097290 */ /* 0x000fe2000fffe03f */
[----:B------:R-:W-:Y:S02]  /*8610*/  LOP3.LUT P0, RZ, R12, 0xff, RZ, 0xc0, !PT ;  /* 0x000000ff0cff7812 */ /* 0x000fe4000780c0ff */
[----:B------:R-:W-:Y:S01]  /*8620*/  LOP3.LUT R148, R148, 0x1, RZ, 0x3c, !PT ;  /* 0x0000000194947812 */ /* 0x000fe200078e3cff */
[----:B------:R-:W-:Y:S02]  /*8630*/  USHF.R.U32.HI UR4, URZ, 0x2, UR9 ;  /* 0x000000023f047899 */ /* 0x000fe40008011609 */
[----:B------:R-:W-:Y:S02]  /*8640*/  UISETP.GT.U32.AND UP0, UPT, UR9, 0x3, UPT ;  /* 0x000000030900788c */ /* 0x000fe4000bf04070 */
[----:B------:R-:W-:Y:S02]  /*8650*/  ULOP3.LUT UR4, UR4, 0x1, URZ, 0xc0, !UPT ;  /* 0x0000000104047892 */ /* 0x000fe4000f8ec03f */
[----:B------:R-:W-:-:S02]  /*8660*/  UISETP.LT.U32.AND UP0, UPT, UR15, 0x4, UP0 ;  /* 0x000000040f00788c */ /* 0x000fc40008701070 */
[----:B------:R-:W-:Y:S02]  /*8670*/  UISETP.NE.U32.AND UP1, UPT, UR4, 0x1, UPT ;  /* 0x000000010400788c */ /* 0x000fe4000bf25070 */
[----:B------:R-:W-:Y:S02]  /*8680*/  USEL UR5, URZ, 0x1, !UP0 ;  /* 0x000000013f057887 */ /* 0x000fe4000c000000 */
[----:B------:R-:W-:Y:S02]  /*8690*/  UISETP.GT.U32.AND UP1, UPT, UR15, 0x3, !UP1 ;  /* 0x000000030f00788c */ /* 0x000fe4000cf24070 */
[----:B------:R-:W-:Y:S02]  /*86a0*/  ULOP3.LUT UR9, UR9, 0x3, URZ, 0xc0, !UPT ;  /* 0x0000000309097892 */ /* 0x000fe4000f8ec03f */
[----:B------:R-:W-:-:S04]  /*86b0*/  USEL UR4, URZ, 0x1, !UP1 ;  /* 0x000000013f047887 */ /* 0x000fc8000c800000 */
[----:B------:R-:W-:Y:S01]  /*86c0*/  ULOP3.LUT UR11, UR4, UR11, UR5, 0x96, !UPT ;  /* 0x0000000b040b7292 */ /* 0x000fe2000f8e9605 */
[----:B------:R-:W-:Y:S11]  /*86d0*/  @P0 BRA `(.L_x_172) ;  /* 0xffffff90000c0947 */ /* 0x000ff6000383ffff */
[----:B------:R-:W-:Y:S05]  /*86e0*/  EXIT ;  /* 0x000000000000794d */ /* 0x000fea0003800000 */
.L_x_16:
[----:B------:R-:W-:-:S08]  /*86f0*/  ISETP.NE.AND P0, PT, RZ, UR6, PT ;  /* 0x00000006ff007c0c */ /* 0x000fd0000bf05270 */
[----:B--23-5:R-:W0:-:S00]  /*8700*/  USETMAXREG.DEALLOC.CTAPOOL 0x28 ;  /* 0x00000028000079c8 */ /* 0x02ce0000080e0500 */
[----:B------:R-:W-:Y:S05]  /*8710*/  @P0 EXIT ;  /* 0x000000000000094d */ /* 0x000fea0003800000 */
[----:B0-----:R-:W-:Y:S01]  /*8720*/  LOP3.LUT P0, RZ, R13, 0xff, RZ, 0xc0, !PT ;  /* 0x000000ff0dff7812 */ /* 0x001fe2000780c0ff */
[----:B------:R-:W-:Y:S02]  /*8730*/  IMAD.MOV.U32 R11, RZ, RZ, 0x1 ;  /* 0x00000001ff0b7424 */ /* 0x000fe400078e00ff */
[----:B------:R-:W-:-:S10]  /*8740*/  IMAD.MOV.U32 R10, RZ, RZ, RZ ;  /* 0x000000ffff0a7224 */ /* 0x000fd400078e00ff */
[----:B------:R-:W-:Y:S05]  /*8750*/  @!P0 BRA `(.L_x_173) ;  /* 0x0000000c005c8947 */ /* 0x000fea0003800000 */
[----:B------:R-:W0:Y:S01]  /*8760*/  S2R R14, SR_CgaCtaId ;  /* 0x00000000000e7919 */ /* 0x000e220000008800 */
[----:B------:R-:W-:Y:S01]  /*8770*/  LOP3.LUT P0, RZ, R8, 0x1f, RZ, 0xc0, !PT ;  /* 0x0000001f08ff7812 */ /* 0x000fe2000780c0ff */
[----:B------:R-:W-:Y:S01]  /*8780*/  ULDC UR5, c[0x0][0x658] ;  /* 0x0001960000057ab9 */ /* 0x000fe20000000800 */
[----:B------:R-:W-:Y:S01]  /*8790*/  UMOV UR6, 0xffffffff ;  /* 0xffffffff00067882 */ /* 0x000fe20000000000 */
[----:B------:R-:W-:Y:S01]  /*87a0*/  BSSY B0, `(.L_x_173) ;  /* 0x00000d2000007945 */ /* 0x000fe20003800000 */
[----:B------:R-:W-:Y:S01]  /*87b0*/  USHF.L.U32 UR6, UR6, UR5, URZ ;  /* 0x0000000506067299 */ /* 0x000fe2000800063f */
[C---:B------:R-:W-:Y:S01]  /*87c0*/  ISETP.NE.AND P3, PT, R9.reuse, RZ, PT ;  /* 0x000000ff0900720c */ /* 0x040fe20003f65270 */
[----:B------:R-:W-:Y:S01]  /*87d0*/  IMAD.MOV.U32 R12, RZ, RZ, 0x1 ;  /* 0x00000001ff0c7424 */ /* 0x000fe200078e00ff */
[----:B------:R-:W-:Y:S01]  /*87e0*/  ISETP.NE.OR P0, PT, R9, RZ, !P0 ;  /* 0x000000ff0900720c */ /* 0x000fe20004705670 */
[----:B------:R-:W-:Y:S01]  /*87f0*/  IMAD.MOV.U32 R11, RZ, RZ, 0x1 ;  /* 0x00000001ff0b7424 */ /* 0x000fe200078e00ff */
[----:B------:R-:W-:Y:S01]  /*8800*/  ULDC UR4, c[0x0][0x600] ;  /* 0x0001800000047ab9 */ /* 0x000fe20000000800 */
[----:B------:R-:W-:Y:S01]  /*8810*/  IMAD.MOV.U32 R10, RZ, RZ, RZ ;  /* 0x000000ffff0a7224 */ /* 0x000fe200078e00ff */
[----:B------:R-:W-:Y:S01]  /*8820*/  UMOV UR8, 0x1 ;  /* 0x0000000100087882 */ /* 0x000fe20000000000 */
[----:B------:R-:W-:-:S02]  /*8830*/  UIADD3 UR15, UR14, 0x1, URZ ;  /* 0x000000010e0f7890 */ /* 0x000fc4000fffe03f */
[----:B------:R-:W-:Y:S02]  /*8840*/  ULOP3.LUT UR21, UR7, 0x2, URZ, 0xfc, !UPT ;  /* 0x0000000207157892 */ /* 0x000fe4000f8efc3f */
[----:B------:R-:W-:Y:S02]  /*8850*/  UIADD3 UR4, UR4, -0x1, URZ ;  /* 0xffffffff04047890 */ /* 0x000fe4000fffe03f */
[----:B------:R-:W-:Y:S02]  /*8860*/  USHF.L.U32 UR5, UR8, UR5, URZ ;  /* 0x0000000508057299 */ /* 0x000fe4000800063f */
[----:B------:R-:W-:Y:S01]  /*8870*/  ULOP3.LUT UR6, URZ, UR6, URZ, 0x33, !UPT ;  /* 0x000000063f067292 */ /* 0x000fe2000f8e333f */
[----:B------:R-:W-:Y:S01]  /*8880*/  ULDC.64 UR40, c[0x0][0x198] ;  /* 0x0000660000287ab9 */ /* 0x000fe20000000a00 */
[C---:B0-----:R-:W-:Y:S02]  /*8890*/  IMAD.SHL.U32 R13, R14.reuse, 0x40, RZ ;  /* 0x000000400e0d7824 */ /* 0x041fe400078e00ff */
[----:B------:R-:W-:-:S03]  /*88a0*/  IMAD.SHL.U32 R14, R14, 0x2000, RZ ;  /* 0x000020000e0e7824 */ /* 0x000fc600078e00ff */
[----:B------:R-:W-:Y:S02]  /*88b0*/  LOP3.LUT R13, R13, 0x40, RZ, 0xc0, !PT ;  /* 0x000000400d0d7812 */ /* 0x000fe400078ec0ff */
[----:B------:R-:W-:-:S07]  /*88c0*/  LOP3.LUT R14, R14, 0x2000, RZ, 0xc0, !PT ;  /* 0x000020000e0e7812 */ /* 0x000fce00078ec0ff */
.L_x_185:
[----:B------:R-:W-:-:S03]  /*88d0*/  UMOV UR8, 0xffffffff ;  /* 0xffffffff00087882 */ /* 0x000fc60000000000 */
[----:B------:R-:W-:Y:S05]  /*88e0*/  BRA.DIV UR8, `(.L_x_174) ;  /* 0x0000001208147947 */ /* 0x000fea000b800000 */
[----:B------:R-:W-:-:S13]  /*88f0*/  ELECT P1, URZ, PT ;  /* 0x00000000003f782f */ /* 0x000fda0003820000 */
.L_x_198:
[----:B------:R-:W0:Y:S01]  /*8900*/  LDC R6, c[0x0][0x28c] ;  /* 0x0000a300ff067b82 */ /* 0x000e220000000800 */
[----:B------:R-:W-:Y:S01]  /*8910*/  BSSY B1, `(.L_x_175) ;  /* 0x0000046000017945 */ /* 0x000fe20003800000 */
[----:B0-----:R-:W-:-:S13]  /*8920*/  ISETP.LT.OR P1, PT, R6, 0x1, !P1 ;  /* 0x000000010600780c */ /* 0x001fda0004f21670 */
[----:B------:R-:W-:Y:S05]  /*8930*/  @P1 BRA `(.L_x_176) ;  /* 0x00000004000c1947 */ /* 0x000fea0003800000 */
[----:B------:R-:W-:Y:S02]  /*8940*/  IMAD.SHL.U32 R8, R5, 0x40, RZ ;  /* 0x0000004005087824 */ /* 0x000fe400078e00ff */
[----:B------:R-:W-:Y:S02]  /*8950*/  IMAD R9, R4, 0x80, R13 ;  /* 0x0000008004097824 */ /* 0x000fe400078e020d */
[----:B------:R-:W-:Y:S02]  /*8960*/  IMAD.MOV.U32 R17, RZ, RZ, RZ ;  /* 0x000000ffff117224 */ /* 0x000fe400078e00ff */
[----:B------:R-:W-:Y:S02]  /*8970*/  IMAD.U32 R18, RZ, RZ, UR15 ;  /* 0x0000000fff127e24 */ /* 0x000fe4000f8e00ff */
[----:B------:R-:W-:Y:S02]  /*8980*/  IMAD.MOV.U32 R4, RZ, RZ, R11 ;  /* 0x000000ffff047224 */ /* 0x000fe400078e000b */
[----:B------:R-:W-:-:S07]  /*8990*/  IMAD.MOV.U32 R5, RZ, RZ, R10 ;  /* 0x000000ffff057224 */ /* 0x000fce00078e000a */
.L_x_180:
[----:B------:R-:W0:Y:S01]  /*89a0*/  S2R R7, SR_CgaCtaId ;  /* 0x0000000000077919 */ /* 0x000e220000008800 */
[----:B------:R-:W-:-:S04]  /*89b0*/  MOV R6, 0x400 ;  /* 0x0000040000067802 */ /* 0x000fc80000000f00 */
[----:B0-----:R-:W-:Y:S02]  /*89c0*/  LEA R16, R7, R6, 0x18 ;  /* 0x0000000607107211 */ /* 0x001fe400078ec0ff */
[----:B------:R-:W-:Y:S01]  /*89d0*/  SHF.L.U32 R6, R4, 0x1f, RZ ;  /* 0x0000001f04067819 */ /* 0x000fe200000006ff */
[----:B------:R-:W0:Y:S02]  /*89e0*/  @!P3 LDC R7, c[0x0][0x500] ;  /* 0x00014000ff07bb82 */ /* 0x000e240000000800 */
[----:B------:R-:W-:-:S04]  /*89f0*/  IMAD R15, R5, 0x8, R16 ;  /* 0x00000008050f7824 */ /* 0x000fc800078e0210 */
[----:B------:R-:W1:Y:S02]  /*8a00*/  SYNCS.PHASECHK.TRANS64.TRYWAIT P1, [R15+URZ+0x20], R6 ;  /* 0x000020060f0075a7 */ /* 0x000e64000802017f */
[----:B-1----:R-:W-:Y:S05]  /*8a10*/  @!P1 BRA `(.L_x_177) ;  /* 0x0000000c00e89947 */ /* 0x002fea0003800000 */
.L_x_199:
[----:B------:R-:W-:Y:S01]  /*8a20*/  UPRMT UR8, UR21, 0x9910, URZ ;  /* 0x0000991015087896 */ /* 0x000fe2000800003f */
[----:B0-----:R0:W-:Y:S03]  /*8a30*/  @!P3 SYNCS.ARRIVE.TRANS64 RZ, [R15+URZ], R7 ;  /* 0x000000070fffb9a7 */ /* 0x0011e6000800003f */
[----:B------:R-:W-:-:S06]  /*8a40*/  UISETP.NE.AND UP0, UPT, UR8, 0x2, UPT ;  /* 0x000000020800788c */ /* 0x000fcc000bf05270 */
[----:B------:R-:W-:-:S13]  /*8a50*/  PLOP3.LUT P1, PT, PT, PT, UP0, 0x80, 0x0 ;  /* 0x000000000000781c */ /* 0x000fda0003f2f008 */
[----:B0-----:R-:W-:Y:S05]  /*8a60*/  @P1 BRA `(.L_x_178) ;  /* 0x0000000000041947 */ /* 0x001fea0003800000 */
[----:B------:R-:W-:Y:S01]  /*8a70*/  BPT.TRAP 0x1 ;  /* 0x000000040000795c */ /* 0x000fe20000300000 */
.L_x_178:
[----:B------:R-:W-:Y:S05]  /*8a80*/  @P0 BRA `(.L_x_179) ;  /* 0x0000000000040947 */ /* 0x000fea0003800000 */
[----:B------:R-:W-:Y:S01]  /*8a90*/  BPT.TRAP 0x1 ;  /* 0x000000040000795c */ /* 0x000fe20000300000 */
.L_x_179:
[----:B-1----:R-:W-:Y:S01]  /*8aa0*/  IMAD R6, R5, 0x4000, R16 ;  /* 0x0000400005067824 */ /* 0x002fe200078e0210 */
[----:B------:R-:W-:Y:S01]  /*8ab0*/  R2UR UR34, R17 ;  /* 0x00000000112272ca */ /* 0x000fe200000e0000 */
[----:B------:R-:W-:Y:S01]  /*8ac0*/  VIADD R18, R18, 0xffffffff ;  /* 0xffffffff12127836 */ /* 0x000fe20000000000 */
[----:B------:R-:W-:Y:S01]  /*8ad0*/  R2UR UR33, R15 ;  /* 0x000000000f2172ca */ /* 0x000fe200000e0000 */
[----:B------:R-:W-:Y:S01]  /*8ae0*/  UIADD3 UR30, UP0, UR40, 0xf0, URZ ;  /* 0x000000f0281e7890 */ /* 0x000fe2000ff1e03f */
[----:B------:R-:W-:Y:S01]  /*8af0*/  R2UR UR24, R6 ;  /* 0x00000000061872ca */ /* 0x000fe200000e0000 */
[----:B------:R-:W-:Y:S01]  /*8b00*/  IMAD R6, R5, 0x8000, R14 ;  /* 0x0000800005067824 */ /* 0x000fe200078e020e */
[----:B------:R-:W-:Y:S01]  /*8b10*/  R2UR UR36, R0 ;  /* 0x00000000002472ca */ /* 0x000fe200000e0000 */
[----:B------:R-:W-:Y:S01]  /*8b20*/  UIADD3 UR42, UP1, UR40, 0x1f0, URZ ;  /* 0x000001f0282a7890 */ /* 0x000fe2000ff3e03f */
[----:B------:R-:W-:Y:S01]  /*8b30*/  R2UR UR35, R8 ;  /* 0x00000000082372ca */ /* 0x000fe200000e0000 */
[----:B------:R-:W-:Y:S01]  /*8b40*/  IMAD.IADD R6, R16, 0x1, R6 ;  /* 0x0000000110067824 */ /* 0x000fe200078e0206 */
[----:B------:R-:W-:Y:S01]  /*8b50*/  R2UR UR19, R9 ;  /* 0x00000000091372ca */ /* 0x000fe200000e0000 */
[----:B------:R-:W-:Y:S01]  /*8b60*/  UIADD3.X UR31, URZ, UR41, URZ, UP0, !UPT ;  /* 0x000000293f1f7290 */ /* 0x000fe200087fe43f */
[----:B------:R-:W-:Y:S01]  /*8b70*/  ISETP.GT.AND P2, PT, R18, 0x1, PT ;  /* 0x000000011200780c */ /* 0x000fe20003f44270 */
[----:B------:R-:W-:Y:S01]  /*8b80*/  UIADD3 UR26, UR34, 0x80, URZ ;  /* 0x00000080221a7890 */ /* 0x000fe2000fffe03f */
[----:B------:R-:W-:Y:S01]  /*8b90*/  R2UR UR8, R6 ;  /* 0x00000000060872ca */ /* 0x000fe200000e0000 */
[----:B------:R-:W-:Y:S01]  /*8ba0*/  UIADD3.X UR43, URZ, UR41, URZ, UP1, !UPT ;  /* 0x000000293f2b7290 */ /* 0x000fe20008ffe43f */
[----:B------:R-:W-:Y:S01]  /*8bb0*/  VIADD R5, R5, 0x1 ;  /* 0x0000000105057836 */ /* 0x000fe20000000000 */
[----:B------:R-:W-:Y:S01]  /*8bc0*/  UIADD3 UR32, UR24, 0x180, URZ ;  /* 0x0000018018207890 */ /* 0x000fe2000fffe03f */
[----:B------:R-:W-:Y:S01]  /*8bd0*/  VIADD R17, R17, 0x100 ;  /* 0x0000010011117836 */ /* 0x000fe20000000000 */
[----:B------:R-:W-:Y:S01]  /*8be0*/  UIADD3 UR24, UR24, 0x2180, URZ ;  /* 0x0000218018187890 */ /* 0x000fe2000fffe03f */
[----:B------:R-:W-:Y:S01]  /*8bf0*/  UMOV UR38, 0x0 ;  /* 0x0000000000267882 */ /* 0x000fe20000000000 */
[----:B------:R-:W-:Y:S01]  /*8c00*/  UMOV UR39, 0x10000000 ;  /* 0x1000000000277882 */ /* 0x000fe20000000000 */
[----:B------:R-:W-:Y:S01]  /*8c10*/  ISETP.NE.AND P1, PT, R5, 0x4, PT ;  /* 0x000000040500780c */ /* 0x000fe20003f25270 */
[----:B------:R-:W-:Y:S01]  /*8c20*/  UMOV UR25, UR33 ;  /* 0x0000002100197c82 */ /* 0x000fe20008000000 */
[----:B------:R-:W-:Y:S01]  /*8c30*/  UMOV UR28, UR36 ;  /* 0x00000024001c7c82 */ /* 0x000fe20008000000 */
[----:B------:R-:W-:-:S02]  /*8c40*/  UMOV UR27, UR35 ;  /* 0x00000023001b7c82 */ /* 0x000fc40008000000 */
[----:B------:R-:W-:Y:S01]  /*8c50*/  UIADD3 UR16, UR8, 0x10180, URZ ;  /* 0x0001018008107890 */ /* 0x000fe2000fffe03f */
[----:B------:R0:W-:Y:S01]  /*8c60*/  UTMALDG.3D [UR32], [UR30], desc[UR38] ;  /* 0x000026201e0075b4 */ /* 0x0001e20008011000 */
[----:B------:R-:W-:Y:S01]  /*8c70*/  UIADD3 UR8, UR8, 0x14180, URZ ;  /* 0x0001418008087890 */ /* 0x000fe2000fffe03f */
[----:B------:R-:W-:Y:S01]  /*8c80*/  SEL R7, RZ, 0x1, P1 ;  /* 0x00000001ff077807 */ /* 0x000fe20000800000 */
[----:B------:R-:W-:Y:S01]  /*8c90*/  UMOV UR29, 0x30000 ;  /* 0x00030000001d7882 */ /* 0x000fe20000000000 */
[----:B------:R-:W-:Y:S01]  /*8ca0*/  UMOV UR17, UR33 ;  /* 0x0000002100117c82 */ /* 0x000fe20008000000 */
[----:B------:R-:W-:Y:S01]  /*8cb0*/  UMOV UR18, UR34 ;  /* 0x0000002200127c82 */ /* 0x000fe20008000000 */
[----:B------:R-:W-:Y:S01]  /*8cc0*/  UMOV UR20, UR36 ;  /* 0x0000002400147c82 */ /* 0x000fe20008000000 */
[----:B------:R-:W-:Y:S01]  /*8cd0*/  UMOV UR9, UR33 ;  /* 0x0000002100097c82 */ /* 0x000fe20008000000 */
[----:B------:R-:W-:Y:S01]  /*8ce0*/  UMOV UR11, UR19 ;  /* 0x00000013000b7c82 */ /* 0x000fe20008000000 */
[----:B------:R-:W-:Y:S01]  /*8cf0*/  UMOV UR12, UR36 ;  /* 0x00000024000c7c82 */ /* 0x000fe20008000000 */
[----:B------:R0:W-:Y:S01]  /*8d00*/  UTMALDG.3D [UR24], [UR30], desc[UR38] ;  /* 0x000026181e0075b4 */ /* 0x0001e20008011000 */
[----:B------:R-:W-:Y:S01]  /*8d10*/  UMOV UR10, UR26 ;  /* 0x0000001a000a7c82 */ /* 0x000fe20008000000 */
[----:B------:R-:W-:-:S02]  /*8d20*/  LOP3.LUT R4, R4, R7, RZ, 0x3c, !PT ;  /* 0x0000000704047212 */ /* 0x000fc400078e3cff */
[----:B------:R-:W-:Y:S01]  /*8d30*/  SEL R5, R5, RZ, P1 ;  /* 0x000000ff05057207 */ /* 0x000fe20000800000 */
[----:B------:R0:W-:Y:S01]  /*8d40*/  UTMALDG.3D.MULTICAST [UR16], [UR42], UR29, desc[UR38] ;  /* 0x000026102a0073b4 */ /* 0x0001e2000801181d */
[----:B------:R0:W-:Y:S02]  /*8d50*/  UTMALDG.3D.MULTICAST [UR8], [UR42], UR29, desc[UR38] ;  /* 0x000026082a0073b4 */ /* 0x0001e4000801181d */
[----:B0-----:R-:W-:Y:S05]  /*8d60*/  @P2 BRA `(.L_x_180) ;  /* 0xfffffffc000c2947 */ /* 0x001fea000383ffff */
.L_x_176:
[----:B------:R-:W-:Y:S05]  /*8d70*/  BSYNC B1 ;  /* 0x0000000000017941 */ /* 0x000fea0003800000 */
.L_x_175:
[----:B------:R-:W-:Y:S01]  /*8d80*/  LOP3.LUT P4, RZ, R12, 0xff, RZ, 0xc0, !PT ;  /* 0x000000ff0cff7812 */ /* 0x000fe2000788c0ff */
[----:B------:R-:W-:Y:S01]  /*8d90*/  VIADD R10, R10, UR14 ;  /* 0x0000000e0a0a7c36 */ /* 0x000fe20008000000 */
[----:B------:R-:W-:Y:S01]  /*8da0*/  ULDC.64 UR8, c[0x0][0x650] ;  /* 0x0001940000087ab9 */ /* 0x000fe20000000a00 */
[----:B------:R-:W-:Y:S01]  /*8db0*/  BSSY B1, `(.L_x_181) ;  /* 0x000006e000017945 */ /* 0x000fe20003800000 */
[----:B------:R-:W-:Y:S02]  /*8dc0*/  PRMT R6, RZ, 0x7610, R6 ;  /* 0x00007610ff067816 */ /* 0x000fe40000000006 */
[----:B------:R-:W-:Y:S02]  /*8dd0*/  SHF.R.U32.HI R0, RZ, 0x2, R10 ;  /* 0x00000002ff007819 */ /* 0x000fe4000001160a */
[----:B------:R-:W-:Y:S02]  /*8de0*/  ISETP.GT.U32.AND P1, PT, R10, 0x3, PT ;  /* 0x000000030a00780c */ /* 0x000fe40003f24070 */
[----:B------:R-:W-:-:S02]  /*8df0*/  LOP3.LUT R0, R0, 0x1, RZ, 0xc0, !PT ;  /* 0x0000000100007812 */ /* 0x000fc400078ec0ff */
[----:B------:R-:W-:Y:S01]  /*8e00*/  LOP3.LUT R10, R10, 0x3, RZ, 0xc0, !PT ;  /* 0x000000030a0a7812 */ /* 0x000fe200078ec0ff */
[----:B------:R-:W0:Y:S01]  /*8e10*/  @P4 S2R R5, SR_CgaCtaId ;  /* 0x0000000000054919 */ /* 0x000e220000008800 */
[----:B------:R-:W-:Y:S02]  /*8e20*/  @P4 MOV R4, 0x400 ;  /* 0x0000040000044802 */ /* 0x000fe40000000f00 */
[----:B------:R-:W-:Y:S02]  /*8e30*/  ISETP.NE.U32.AND P2, PT, R0, 0x1, PT ;  /* 0x000000010000780c */ /* 0x000fe40003f45070 */
[----:B------:R-:W-:Y:S02]  /*8e40*/  PRMT R12, RZ, 0x7610, R12 ;  /* 0x00007610ff0c7816 */ /* 0x000fe4000000000c */
[----:B0-----:R-:W-:Y:S01]  /*8e50*/  @P4 LEA R4, R5, R4, 0x18 ;  /* 0x0000000405044211 */ /* 0x001fe200078ec0ff */
[----:B------:R-:W-:-:S03]  /*8e60*/  IMAD.U32 R5, RZ, RZ, UR14 ;  /* 0x0000000eff057e24 */ /* 0x000fc6000f8e00ff */
[----:B------:R0:W-:Y:S01]  /*8e70*/  @P4 SYNCS.ARRIVE.TRANS64.A1T0 RZ, [R4+URZ+0x78], RZ ;  /* 0x000078ff04ff49a7 */ /* 0x0001e2000810003f */
[----:B------:R-:W-:Y:S02]  /*8e80*/  IADD3 R2, P4, R2, UR22, RZ ;  /* 0x0000001602027c10 */ /* 0x000fe4000ff9e0ff */
[----:B------:R-:W-:Y:S02]  /*8e90*/  ISETP.LT.U32.AND P1, PT, R5, 0x4, P1 ;  /* 0x000000040500780c */ /* 0x000fe40000f21070 */
[----:B------:R-:W-:Y:S02]  /*8ea0*/  IADD3.X R3, R3, UR13, RZ, P4, !PT ;  /* 0x0000000d03037c10 */ /* 0x000fe4000a7fe4ff */
[----:B------:R-:W-:Y:S02]  /*8eb0*/  ISETP.GE.U32.AND P4, PT, R2, UR8, PT ;  /* 0x0000000802007c0c */ /* 0x000fe4000bf86070 */
[----:B------:R-:W-:Y:S02]  /*8ec0*/  SEL R0, RZ, 0x1, !P1 ;  /* 0x00000001ff007807 */ /* 0x000fe40004800000 */
[----:B------:R-:W-:-:S02]  /*8ed0*/  ISETP.GE.U32.AND.EX P1, PT, R3, UR9, PT, P4 ;  /* 0x0000000903007c0c */ /* 0x000fc4000bf26140 */
[----:B------:R-:W-:Y:S01]  /*8ee0*/  ISETP.GT.U32.AND P2, PT, R5, 0x3, !P2 ;  /* 0x000000030500780c */ /* 0x000fe20005744070 */
[----:B------:R-:W-:-:S03]  /*8ef0*/  IMAD.MOV.U32 R5, RZ, RZ, -0x1 ;  /* 0xffffffffff057424 */ /* 0x000fc600078e00ff */
[----:B0-----:R-:W-:-:S04]  /*8f00*/  SEL R4, RZ, 0x1, !P2 ;  /* 0x00000001ff047807 */ /* 0x001fc80005000000 */
[----:B------:R-:W-:Y:S01]  /*8f10*/  LOP3.LUT R11, R4, R11, R0, 0x96, !PT ;  /* 0x0000000b040b7212 */ /* 0x000fe200078e9600 */
[----:B------:R-:W-:Y:S02]  /*8f20*/  IMAD.MOV.U32 R4, RZ, RZ, -0x1 ;  /* 0xffffffffff047424 */ /* 0x000fe400078e00ff */
[----:B------:R-:W-:Y:S01]  /*8f30*/  IMAD.MOV.U32 R0, RZ, RZ, -0x1 ;  /* 0xffffffffff007424 */ /* 0x000fe200078e00ff */
[----:B------:R-:W-:Y:S06]  /*8f40*/  @P1 BRA `(.L_x_182) ;  /* 0x0000000400501947 */ /* 0x000fec0003800000 */
[----:B------:R-:W0:Y:S01]  /*8f50*/  S2UR UR8, SR_CTAID.X ;  /* 0x00000000000879c3 */ /* 0x000e220000002500 */
[----:B------:R-:W-:Y:S01]  /*8f60*/  ULDC.64 UR10, c[0x0][0x628] ;  /* 0x00018a00000a7ab9 */ /* 0x000fe20000000a00 */
[----:B------:R-:W-:Y:S01]  /*8f70*/  ULDC UR9, c[0x0][0x150] ;  /* 0x0000540000097ab9 */ /* 0x000fe20000000800 */
[----:B------:R-:W-:Y:S01]  /*8f80*/  ISETP.NE.U32.AND P1, PT, RZ, UR10, PT ;  /* 0x0000000aff007c0c */ /* 0x000fe2000bf25070 */
[----:B------:R-:W-:Y:S01]  /*8f90*/  ULDC UR12, c[0x0][0x630] ;  /* 0x00018c00000c7ab9 */ /* 0x000fe20000000800 */
[----:B------:R-:W-:Y:S01]  /*8fa0*/  ULDC UR17, c[0x0][0x154] ;  /* 0x0000550000117ab9 */ /* 0x000fe20000000800 */
[----:B------:R-:W-:Y:S01]  /*8fb0*/  IMAD.MOV.U32 R4, RZ, RZ, R2 ;  /* 0x000000ffff047224 */ /* 0x000fe200078e0002 */
[----:B------:R-:W-:Y:S01]  /*8fc0*/  ISETP.NE.AND.EX P1, PT, RZ, UR11, PT, P1 ;  /* 0x0000000bff007c0c */ /* 0x000fe2000bf25310 */
[----:B------:R-:W1:Y:S01]  /*8fd0*/  S2UR UR16, SR_CTAID.Y ;  /* 0x00000000001079c3 */ /* 0x000e620000002600 */
[----:B------:R-:W-:Y:S01]  /*8fe0*/  IMAD.MOV.U32 R5, RZ, RZ, R3 ;  /* 0x000000ffff057224 */ /* 0x000fe200078e0003 */
[----:B0-----:R-:W-:-:S05]  /*8ff0*/  I2FP.F32.U32 R0, UR8 ;  /* 0x0000000800007c45 */ /* 0x001fca0008201000 */
[----:B------:R-:W-:-:S05]  /*9000*/  FMUL R16, R0, UR9 ;  /* 0x0000000900107c20 */ /* 0x000fca0008400000 */
[----:B------:R-:W-:Y:S05]  /*9010*/  @!P1 BRA `(.L_x_183) ;  /* 0x0000000000289947 */ /* 0x000fea0003800000 */
[----:B------:R-:W-:Y:S02]  /*9020*/  ULDC UR9, c[0x0][0x634] ;  /* 0x00018d0000097ab9 */ /* 0x000fe40000000800 */
[----:B------:R-:W-:-:S05]  /*9030*/  IADD3 R9, P1, R2, UR9, RZ ;  /* 0x0000000902097c10 */ /* 0x000fca000ff3e0ff */
[----:B------:R-:W-:-:S04]  /*9040*/  IMAD.X R15, RZ, RZ, R3, P1 ;  /* 0x000000ffff0f7224 */ /* 0x000fc800008e0603 */
[----:B------:R-:W-:-:S04]  /*9050*/  IMAD.WIDE.U32 R6, R15, UR10, RZ ;  /* 0x0000000a0f067c25 */ /* 0x000fc8000f8e00ff */
[----:B------:R-:W-:-:S04]  /*9060*/  IMAD.WIDE.U32 R6, P1, R9, UR11, R6 ;  /* 0x0000000b09067c25 */ /* 0x000fc8000f820006 */
[----:B------:R-:W-:-:S04]  /*9070*/  IMAD.WIDE.U32 R8, R9, UR10, RZ ;  /* 0x0000000a09087c25 */ /* 0x000fc8000f8e00ff */
[----:B------:R-:W-:Y:S01]  /*9080*/  IMAD.X R5, RZ, RZ, RZ, P1 ;  /* 0x000000ffff057224 */ /* 0x000fe200008e06ff */
[----:B------:R-:W-:Y:S01]  /*9090*/  IADD3 RZ, P1, R9, R6, RZ ;  /* 0x0000000609ff7210 */ /* 0x000fe20007f3e0ff */
[----:B------:R-:W-:-:S04]  /*90a0*/  IMAD.MOV.U32 R4, RZ, RZ, R7 ;  /* 0x000000ffff047224 */ /* 0x000fc800078e0007 */
[----:B------:R-:W-:-:S08]  /*90b0*/  IMAD.WIDE.U32.X R4, R15, UR11, R4, P1 ;  /* 0x0000000b0f047c25 */ /* 0x000fd000088e0404 */
.L_x_183:
[--C-:B------:R-:W-:Y:S01]  /*90c0*/  SHF.R.U64 R0, R4, UR12, R5.reuse ;  /* 0x0000000c04007c19 */ /* 0x100fe20008001205 */
[----:B------:R-:W0:Y:S01]  /*90d0*/  F2I.U32.TRUNC.NTZ R16, R16 ;  /* 0x0000001000107305 */ /* 0x000e22000020f000 */
[----:B------:R-:W-:Y:S01]  /*90e0*/  SHF.R.U32.HI R4, RZ, UR12, R5 ;  /* 0x0000000cff047c19 */ /* 0x000fe20008011605 */
[----:B------:R-:W-:Y:S01]  /*90f0*/  ULDC.64 UR10, c[0x0][0x620] ;  /* 0x00018800000a7ab9 */ /* 0x000fe20000000a00 */
[----:B------:R-:W-:Y:S01]  /*9100*/  IADD3 R7, P1, RZ, -R0, RZ ;  /* 0x80000000ff077210 */ /* 0x000fe20007f3e0ff */
[----:B------:R-:W-:Y:S01]  /*9110*/  ULDC.64 UR18, c[0x0][0x640] ;  /* 0x0001900000127ab9 */ /* 0x000fe20000000a00 */
[----:B-1----:R-:W-:Y:S01]  /*9120*/  I2FP.F32.U32 R6, UR16 ;  /* 0x0000001000067c45 */ /* 0x002fe20008201000 */
[----:B------:R-:W1:Y:S01]  /*9130*/  LDC R15, c[0x0][0x610] ;  /* 0x00018400ff0f7b82 */ /* 0x000e620000000800 */
[----:B------:R-:W-:Y:S01]  /*9140*/  ULDC UR12, c[0x0][0x658] ;  /* 0x00019600000c7ab9 */ /* 0x000fe20000000800 */
[----:B------:R-:W-:Y:S01]  /*9150*/  IMAD.X R4, RZ, RZ, ~R4, P1 ;  /* 0x000000ffff047224 */ /* 0x000fe200008e0e04 */
[----:B------:R-:W-:Y:S01]  /*9160*/  ISETP.NE.U32.AND P1, PT, RZ, UR18, PT ;  /* 0x00000012ff007c0c */ /* 0x000fe2000bf25070 */
[----:B------:R-:W-:Y:S01]  /*9170*/  FMUL R8, R6, UR17 ;  /* 0x0000001106087c20 */ /* 0x000fe20008400000 */
[----:B------:R-:W-:Y:S01]  /*9180*/  ULDC UR17, c[0x0][0x648] ;  /* 0x0001920000117ab9 */ /* 0x000fe20000000800 */
[----:B------:R-:W-:Y:S01]  /*9190*/  IMAD R6, R4, UR10, RZ ;  /* 0x0000000a04067c24 */ /* 0x000fe2000f8e02ff */
[----:B------:R-:W-:Y:S01]  /*91a0*/  ISETP.NE.AND.EX P1, PT, RZ, UR19, PT, P1 ;  /* 0x00000013ff007c0c */ /* 0x000fe2000bf25310 */
[C---:B------:R-:W-:Y:S01]  /*91b0*/  IMAD.WIDE.U32 R4, R7.reuse, UR10, R2 ;  /* 0x0000000a07047c25 */ /* 0x040fe2000f8e0002 */
[----:B0-----:R-:W-:Y:S01]  /*91c0*/  R2UR UR9, R16 ;  /* 0x00000000100972ca */ /* 0x001fe200000e0000 */
[----:B------:R-:W0:Y:S01]  /*91d0*/  F2I.U32.TRUNC.NTZ R8, R8 ;  /* 0x0000000800087305 */ /* 0x000e22000020f000 */
[----:B------:R-:W-:Y:S01]  /*91e0*/  ULDC UR10, c[0x0][0x618] ;  /* 0x00018600000a7ab9 */ /* 0x000fe20000000800 */
[----:B------:R-:W-:-:S04]  /*91f0*/  IMAD R7, R7, UR11, R6 ;  /* 0x0000000b07077c24 */ /* 0x000fc8000f8e0206 */
[----:B------:R-:W-:-:S05]  /*9200*/  IMAD.IADD R5, R5, 0x1, R7 ;  /* 0x0000000105057824 */ /* 0x000fca00078e0207 */
[--C-:B------:R-:W-:Y:S02]  /*9210*/  SHF.R.U64 R16, R4, UR10, R5.reuse ;  /* 0x0000000a04107c19 */ /* 0x100fe40008001205 */
[----:B------:R-:W-:Y:S01]  /*9220*/  SHF.R.U32.HI R5, RZ, UR10, R5 ;  /* 0x0000000aff057c19 */ /* 0x000fe20008011605 */
[----:B------:R-:W-:Y:S01]  /*9230*/  ULDC UR10, c[0x0][0x608] ;  /* 0x00018200000a7ab9 */ /* 0x000fe20000000800 */
[----:B0-----:R-:W-:Y:S02]  /*9240*/  R2UR UR11, R8 ;  /* 0x00000000080b72ca */ /* 0x001fe400000e0000 */
[--C-:B------:R-:W-:Y:S02]  /*9250*/  SHF.R.U64 R18, R16, UR10, R5.reuse ;  /* 0x0000000a10127c19 */ /* 0x100fe40008001205 */
[----:B------:R-:W-:Y:S01]  /*9260*/  SHF.R.U32.HI R5, RZ, UR10, R5 ;  /* 0x0000000aff057c19 */ /* 0x000fe20008011605 */
[----:B------:R-:W-:-:S03]  /*9270*/  UIADD3 UR10, -UR9, URZ, URZ ;  /* 0x0000003f090a7290 */ /* 0x000fc6000fffe13f */
[--C-:B------:R-:W-:Y:S01]  /*9280*/  SHF.R.U64 R20, R18, UR12, R5.reuse ;  /* 0x0000000c12147c19 */ /* 0x100fe20008001205 */
[----:B------:R-:W-:Y:S01]  /*9290*/  ULDC UR9, c[0x0][0x144] ;  /* 0x0000510000097ab9 */ /* 0x000fe20000000800 */
[----:B------:R-:W-:-:S03]  /*92a0*/  SHF.R.U32.HI R5, RZ, UR12, R5 ;  /* 0x0000000cff057c19 */ /* 0x000fc60008011605 */
[----:B------:R-:W-:Y:S01]  /*92b0*/  IMAD.MOV.U32 R4, RZ, RZ, R20 ;  /* 0x000000ffff047224 */ /* 0x000fe200078e0014 */
[----:B------:R-:W-:Y:S06]  /*92c0*/  @!P1 BRA `(.L_x_184) ;  /* 0x0000000000289947 */ /* 0x000fec0003800000 */
        /* <DEDUP_REMOVED lines=10> */
.L_x_184:
[----:B------:R-:W-:Y:S01]  /*9370*/  UIADD3 UR11, -UR11, URZ, URZ ;  /* 0x0000003f0b0b7290 */ /* 0x000fe2000fffe13f */
[----:B------:R-:W-:Y:S01]  /*9380*/  SHF.R.U64 R5, R4, UR17, R5 ;  /* 0x0000001104057c19 */ /* 0x000fe20008001205 */
[----:B------:R-:W-:Y:S01]  /*9390*/  UIMAD UR8, UR9, UR10, UR8 ;  /* 0x0000000a090872a4 */ /* 0x000fe2000f8e0208 */
[----:B------:R-:W-:Y:S02]  /*93a0*/  LOP3.LUT R4, R18, UR6, RZ, 0xc0, !PT ;  /* 0x0000000612047c12 */ /* 0x000fe4000f8ec0ff */
[----:B------:R-:W-:Y:S01]  /*93b0*/  ULDC UR9, c[0x0][0x148] ;  /* 0x0000520000097ab9 */ /* 0x000fe20000000800 */
[----:B------:R-:W-:Y:S01]  /*93c0*/  IMAD.MOV R7, RZ, RZ, -R5 ;  /* 0x000000ffff077224 */ /* 0x000fe200078e0a05 */
[----:B------:R-:W-:Y:S01]  /*93d0*/  @UP2 UIMAD UR8, UR9, UR11, UR16 ;  /* 0x0000000b090822a4 */ /* 0x000fe2000f8e0210 */
[----:B------:R-:W-:Y:S01]  /*93e0*/  IMAD R6, R5, UR5, R4 ;  /* 0x0000000505067c24 */ /* 0x000fe2000f8e0204 */
[----:B------:R-:W-:Y:S01]  /*93f0*/  LOP3.LUT R5, R16, UR4, RZ, 0xc0, !PT ;  /* 0x0000000410057c12 */ /* 0x000fe2000f8ec0ff */
[----:B------:R-:W-:Y:S01]  /*9400*/  ULDC UR9, c[0x0][0x638] ;  /* 0x00018e0000097ab9 */ /* 0x000fe20000000800 */
[----:B------:R-:W-:Y:S01]  /*9410*/  PLOP3.LUT P1, PT, PT, PT, UP2, 0x80, 0x0 ;  /* 0x000000000000781c */ /* 0x000fe20003f2f028 */
[----:B------:R-:W-:-:S02]  /*9420*/  IMAD R4, R7, UR9, R20 ;  /* 0x0000000907047c24 */ /* 0x000fc4000f8e0214 */
[----:B-1----:R-:W-:Y:S01]  /*9430*/  IMAD R15, R6, R15, UR8 ;  /* 0x00000008060f7e24 */ /* 0x002fe2000f8e020f */
[----:B------:R-:W-:Y:S01]  /*9440*/  ULDC UR8, c[0x0][0x600] ;  /* 0x0001800000087ab9 */ /* 0x000fe20000000800 */
[----:B------:R-:W-:Y:S02]  /*9450*/  IMAD.MOV.U32 R6, RZ, RZ, 0x1 ;  /* 0x00000001ff067424 */ /* 0x000fe400078e00ff */
[----:B------:R-:W-:-:S05]  /*9460*/  IMAD R8, R4, UR8, R5 ;  /* 0x0000000804087c24 */ /* 0x000fca000f8e0205 */
[----:B------:R-:W-:Y:S02]  /*9470*/  SEL R4, R8, R15, !P1 ;  /* 0x0000000f08047207 */ /* 0x000fe40004800000 */
[----:B------:R-:W-:-:S07]  /*9480*/  SEL R5, R15, R8, !P1 ;  /* 0x000000080f057207 */ /* 0x000fce0004800000 */
.L_x_182:
[----:B------:R-:W-:Y:S05]  /*9490*/  BSYNC B1 ;  /* 0x0000000000017941 */ /* 0x000fea0003800000 */
.L_x_181:
[----:B------:R-:W-:-:S13]  /*94a0*/  LOP3.LUT P1, RZ, R6, 0xff, RZ, 0xc0, !PT ;  /* 0x000000ff06ff7812 */ /* 0x000fda000782c0ff */
[----:B------:R-:W-:Y:S05]  /*94b0*/  @P1 BRA `(.L_x_185) ;  /* 0xfffffff400041947 */ /* 0x000fea000383ffff */
[----:B------:R-:W-:Y:S05]  /*94c0*/  BSYNC B0 ;  /* 0x0000000000007941 */ /* 0x000fea0003800000 */
.L_x_173:
[----:B------:R-:W-:-:S03]  /*94d0*/  UMOV UR8, 0xffffffff ;  /* 0xffffffff00087882 */ /* 0x000fc60000000000 */
[----:B------:R-:W-:Y:S05]  /*94e0*/  BRA.DIV UR8, `(.L_x_186) ;  /* 0x0000000608487947 */ /* 0x000fea000b800000 */
[----:B------:R-:W-:-:S13]  /*94f0*/  ELECT P0, URZ, PT ;  /* 0x00000000003f782f */ /* 0x000fda0003800000 */
.L_x_202:
[----:B------:R-:W-:Y:S04]  /*9500*/  BSSY B0, `(.L_x_187) ;  /* 0x000002c000007945 */ /* 0x000fe80003800000 */
[----:B------:R-:W-:Y:S05]  /*9510*/  @!P0 BRA `(.L_x_188) ;  /* 0x0000000000a88947 */ /* 0x000fea0003800000 */
[----:B------:R-:W-:-:S04]  /*9520*/  ULOP3.LUT UR8, UR7, 0x2, URZ, 0xfc, !UPT ;  /* 0x0000000207087892 */ /* 0x000fc8000f8efc3f */
[----:B------:R-:W-:-:S06]  /*9530*/  UISETP.NE.AND UP0, UPT, UR8, 0x3, UPT ;  /* 0x000000030800788c */ /* 0x000fcc000bf05270 */
[----:B------:R-:W-:-:S13]  /*9540*/  PLOP3.LUT P0, PT, PT, PT, UP0, 0x80, 0x0 ;  /* 0x000000000000781c */ /* 0x000fda0003f0f008 */
[----:B------:R-:W-:Y:S05]  /*9550*/  @!P0 BRA `(.L_x_189) ;  /* 0x0000000000048947 */ /* 0x000fea0003800000 */
[----:B------:R-:W-:Y:S01]  /*9560*/  BPT.TRAP 0x1 ;  /* 0x000000040000795c */ /* 0x000fe20000300000 */
.L_x_189:
[----:B------:R-:W0:Y:S01]  /*9570*/  S2R R3, SR_CgaCtaId ;  /* 0x0000000000037919 */ /* 0x000e220000008800 */
[----:B------:R-:W-:Y:S02]  /*9580*/  MOV R0, 0x400 ;  /* 0x0000040000007802 */ /* 0x000fe40000000f00 */
[----:B------:R-:W-:Y:S02]  /*9590*/  SHF.L.U32 R2, R11, 0x1f, RZ ;  /* 0x0000001f0b027819 */ /* 0x000fe400000006ff */
[----:B0-----:R-:W-:-:S05]  /*95a0*/  LEA R3, R3, R0, 0x18 ;  /* 0x0000000003037211 */ /* 0x001fca00078ec0ff */
[----:B------:R-:W-:-:S04]  /*95b0*/  VIADD R3, R3, 0x20 ;  /* 0x0000002003037836 */ /* 0x000fc80000000000 */
[C---:B------:R-:W-:Y:S02]  /*95c0*/  IMAD R5, R10.reuse, 0x8, R3 ;  /* 0x000000080a057824 */ /* 0x040fe400078e0203 */
[----:B------:R-:W-:Y:S02]  /*95d0*/  VIADD R10, R10, 0x1 ;  /* 0x000000010a0a7836 */ /* 0x000fe40000000000 */
[----:B------:R-:W0:Y:S03]  /*95e0*/  SYNCS.PHASECHK.TRANS64.TRYWAIT P0, [R5+URZ], R2 ;  /* 0x00000002050075a7 */ /* 0x000e26000800017f */
[----:B------:R-:W-:-:S04]  /*95f0*/  ISETP.NE.AND P1, PT, R10, 0x4, PT ;  /* 0x000000040a00780c */ /* 0x000fc80003f25270 */
[----:B------:R-:W-:Y:S02]  /*9600*/  SEL R0, RZ, 0x1, P1 ;  /* 0x00000001ff007807 */ /* 0x000fe40000800000 */
[----:B------:R-:W-:Y:S02]  /*9610*/  SEL R10, R10, RZ, P1 ;  /* 0x000000ff0a0a7207 */ /* 0x000fe40000800000 */
[----:B------:R-:W-:-:S03]  /*9620*/  LOP3.LUT R11, R11, R0, RZ, 0x3c, !PT ;  /* 0x000000000b0b7212 */ /* 0x000fc600078e3cff */
[----:B------:R-:W-:Y:S01]  /*9630*/  IMAD R7, R10, 0x8, R3 ;  /* 0x000000080a077824 */ /* 0x000fe200078e0203 */
[----:B------:R-:W-:Y:S01]  /*9640*/  SHF.L.U32 R4, R11, 0x1f, RZ ;  /* 0x0000001f0b047819 */ /* 0x000fe200000006ff */
[----:B0-----:R-:W-:Y:S06]  /*9650*/  @!P0 BRA `(.L_x_190) ;  /* 0x0000000400108947 */ /* 0x001fec0003800000 */
.L_x_203:
[----:B------:R-:W1:Y:S01]  /*9660*/  SYNCS.PHASECHK.TRANS64.TRYWAIT P0, [R7+URZ], R4 ;  /* 0x00000004070075a7 */ /* 0x000e62000800017f */
[----:B------:R-:W-:-:S05]  /*9670*/  VIADD R0, R10, 0x1 ;  /* 0x000000010a007836 */ /* 0x000fca0000000000 */
[----:B------:R-:W-:-:S04]  /*9680*/  ISETP.NE.AND P1, PT, R0, 0x4, PT ;  /* 0x000000040000780c */ /* 0x000fc80003f25270 */
[----:B0-----:R-:W-:Y:S02]  /*9690*/  SEL R2, RZ, 0x1, P1 ;  /* 0x00000001ff027807 */ /* 0x001fe40000800000 */
[----:B------:R-:W-:Y:S02]  /*96a0*/  SEL R0, R0, RZ, P1 ;  /* 0x000000ff00007207 */ /* 0x000fe40000800000 */
[----:B------:R-:W-:-:S03]  /*96b0*/  LOP3.LUT R11, R11, R2, RZ, 0x3c, !PT ;  /* 0x000000020b0b7212 */ /* 0x000fc600078e3cff */
[----:B------:R-:W-:Y:S01]  /*96c0*/  IMAD R6, R0, 0x8, R3 ;  /* 0x0000000800067824 */ /* 0x000fe200078e0203 */
[----:B------:R-:W-:Y:S01]  /*96d0*/  SHF.L.U32 R5, R11, 0x1f, RZ ;  /* 0x0000001f0b057819 */ /* 0x000fe200000006ff */
[----:B-1----:R-:W-:Y:S06]  /*96e0*/  @!P0 BRA `(.L_x_191) ;  /* 0x0000000400008947 */ /* 0x002fec0003800000 */
.L_x_204:
[----:B------:R-:W1:Y:S01]  /*96f0*/  SYNCS.PHASECHK.TRANS64.TRYWAIT P0, [R6+URZ], R5 ;  /* 0x00000005060075a7 */ /* 0x000e62000800017f */
[----:B------:R-:W-:-:S05]  /*9700*/  VIADD R0, R0, 0x1 ;  /* 0x0000000100007836 */ /* 0x000fca0000000000 */
[----:B------:R-:W-:-:S04]  /*9710*/  ISETP.NE.AND P1, PT, R0, 0x4, PT ;  /* 0x000000040000780c */ /* 0x000fc80003f25270 */
[----:B------:R-:W-:Y:S02]  /*9720*/  SEL R2, RZ, 0x1, P1 ;  /* 0x00000001ff027807 */ /* 0x000fe40000800000 */
[----:B------:R-:W-:Y:S02]  /*9730*/  SEL R0, R0, RZ, P1 ;  /* 0x000000ff00007207 */ /* 0x000fe40000800000 */
[----:B------:R-:W-:Y:S01]  /*9740*/  LOP3.LUT R2, R11, R2, RZ, 0x3c, !PT ;  /* 0x000000020b027212 */ /* 0x000fe200078e3cff */
[----:B-1----:R-:W-:Y:S06]  /*9750*/  @!P0 BRA `(.L_x_192) ;  /* 0x0000000000f88947 */ /* 0x002fec0003800000 */
.L_x_205:
[----:B------:R-:W-:Y:S01]  /*9760*/  IMAD R3, R0, 0x8, R3 ;  /* 0x0000000800037824 */ /* 0x000fe200078e0203 */
[----:B------:R-:W-:-:S07]  /*9770*/  SHF.L.U32 R0, R2, 0x1f, RZ ;  /* 0x0000001f02007819 */ /* 0x000fce00000006ff */
.L_x_193:
[----:B--2---:R2:W3:Y:S02]  /*9780*/  SYNCS.PHASECHK.TRANS64.TRYWAIT P0, [R3+URZ], R0 ;  /* 0x00000000030075a7 */ /* 0x0044e4000800017f */
[----:B---3--:R-:W-:Y:S05]  /*9790*/  @!P0 NANOSLEEP.SYNCS 0x989680 ;  /* 0x009896800000895d */ /* 0x008fea0003900000 */
[----:B------:R-:W3:Y:S02]  /*97a0*/  @!P0 SYNCS.PHASECHK.TRANS64 P0, [R3+URZ], R0 ;  /* 0x00000000030085a7 */ /* 0x000ee4000800007f */
[----:B---3--:R-:W-:Y:S05]  /*97b0*/  @!P0 BRA `(.L_x_193) ;  /* 0xfffffffc00f08947 */ /* 0x008fea000383ffff */
.L_x_188:
[----:B------:R-:W-:Y:S05]  /*97c0*/  BSYNC B0 ;  /* 0x0000000000007941 */ /* 0x000fea0003800000 */
.L_x_187:
[----:B------:R-:W-:Y:S05]  /*97d0*/  EXIT ;  /* 0x000000000000794d */ /* 0x000fea0003800000 */
.L_x_18:
[----:B0-----:R0:W1:Y:S02]  /*97e0*/  SYNCS.PHASECHK.TRANS64.TRYWAIT P0, [R15+URZ+-0x8], R12 ;  /* 0xfffff80c0f0075a7 */ /* 0x001064000800017f */
[----:B-1----:R-:W-:Y:S05]  /*97f0*/  @!P0 NANOSLEEP.SYNCS 0x989680 ;  /* 0x009896800000895d */ /* 0x002fea0003900000 */
[----:B------:R-:W1:Y:S02]  /*9800*/  @!P0 SYNCS.PHASECHK.TRANS64 P0, [R15+URZ+-0x8], R12 ;  /* 0xfffff80c0f0085a7 */ /* 0x000e64000800007f */
[----:B-1----:R-:W-:Y:S05]  /*9810*/  @!P0 BRA `(.L_x_18) ;  /* 0xfffffffc00f08947 */ /* 0x002fea000383ffff */
[----:B------:R-:W-:Y:S05]  /*9820*/  BRA `(.L_x_194) ;  /* 0xffffff7c00d47947 */ /* 0x000fea000383ffff */
.L_x_23:
[----:B-1----:R-:W-:-:S04]  /*9830*/  IMAD.U32 R13, RZ, RZ, UR4 ;  /* 0x00000004ff0d7e24 */ /* 0x002fc8000f8e00ff */
[----:B------:R1:W4:Y:S03]  /*9840*/  SYNCS.PHASECHK.TRANS64.TRYWAIT P0, [R13+URZ], R12 ;  /* 0x0000000c0d0075a7 */ /* 0x000326000800017f */
[----:B----4-:R-:W-:Y:S05]  /*9850*/  @!P0 NANOSLEEP.SYNCS 0x989680 ;  /* 0x009896800000895d */ /* 0x010fea0003900000 */
[----:B------:R-:W4:Y:S02]  /*9860*/  @!P0 SYNCS.PHASECHK.TRANS64 P0, [R13+URZ], R12 ;  /* 0x0000000c0d0085a7 */ /* 0x000f24000800007f */
[----:B----4-:R-:W-:Y:S05]  /*9870*/  @!P0 BRA `(.L_x_23) ;  /* 0xfffffffc00ec8947 */ /* 0x010fea000383ffff */
[----:B------:R-:W-:Y:S05]  /*9880*/  BRA `(.L_x_22) ;  /* 0xffffff8400007947 */ /* 0x000fea000383ffff */
.L_x_29:
[----:B-1----:R-:W-:-:S04]  /*9890*/  IMAD.U32 R147, RZ, RZ, UR16 ;  /* 0x00000010ff937e24 */ /* 0x002fc8000f8e00ff */
[----:B------:R1:W4:Y:S03]  /*98a0*/  SYNCS.PHASECHK.TRANS64.TRYWAIT P0, [R147+URZ], R146 ;  /* 0x00000092930075a7 */ /* 0x000326000800017f */
[----:B----4-:R-:W-:Y:S05]  /*98b0*/  @!P0 NANOSLEEP.SYNCS 0x989680 ;  /* 0x009896800000895d */ /* 0x010fea0003900000 */
[----:B------:R-:W4:Y:S02]  /*98c0*/  @!P0 SYNCS.PHASECHK.TRANS64 P0, [R147+URZ], R146 ;  /* 0x00000092930085a7 */ /* 0x000f24000800007f */
[----:B----4-:R-:W-:Y:S05]  /*98d0*/  @!P0 BRA `(.L_x_29) ;  /* 0xfffffffc00ec8947 */ /* 0x010fea000383ffff */
[----:B------:R-:W-:Y:S05]  /*98e0*/  BRA `(.L_x_28) ;  /* 0xffffff8c00b87947 */ /* 0x000fea000383ffff */
.L_x_37:
[----:B----4-:R4:W0:Y:S02]  /*98f0*/  SYNCS.PHASECHK.TRANS64.TRYWAIT P0, [R15+URZ+0x8], R12 ;  /* 0x0000080c0f0075a7 */ /* 0x010824000800017f */
[----:B0-----:R-:W-:Y:S05]  /*9900*/  @!P0 NANOSLEEP.SYNCS 0x989680 ;  /* 0x009896800000895d */ /* 0x001fea0003900000 */
[----:B------:R-:W0:Y:S02]  /*9910*/  @!P0 SYNCS.PHASECHK.TRANS64 P0, [R15+URZ+0x8], R12 ;  /* 0x0000080c0f0085a7 */ /* 0x000e24000800007f */
[----:B0-----:R-:W-:Y:S05]  /*9920*/  @!P0 BRA `(.L_x_37) ;  /* 0xfffffffc00f08947 */ /* 0x001fea000383ffff */
[----:B------:R-:W-:Y:S05]  /*9930*/  BRA `(.L_x_195) ;  /* 0xffffff9c007c7947 */ /* 0x000fea000383ffff */
.L_x_174:
[----:B------:R-:W-:Y:S01]  /*9940*/  BSSY B1, `(.L_x_196) ;  /* 0x0000006000017945 */ /* 0x000fe20003800000 */
[----:B------:R-:W-:-:S07]  /*9950*/  IMAD.MOV.U32 R6, RZ, RZ, -0x1 ;  /* 0xffffffffff067424 */ /* 0x000fce00078e00ff */
[----:B------:R-:W-:Y:S05]  /*9960*/  WARPSYNC.COLLECTIVE R6, `(.L_x_197) ;  /* 0x00000000060c7348 */ /* 0x000fea0003c00000 */
[----:B------:R-:W-:Y:S02]  /*9970*/  ELECT P1, UR62, PT ;  /* 0x00000000003e782f */ /* 0x000fe40003820000 */
[----:B------:R-:W-:Y:S01]  /*9980*/  MOV R6, UR62 ;  /* 0x0000003e00067c02 */ /* 0x000fe20008000f00 */
[----:B------:R-:W-:Y:S10]  /*9990*/  ENDCOLLECTIVE ;  /* 0x000000000000791b */ /* 0x000ff40003800000 */
.L_x_197:
[----:B------:R-:W-:Y:S05]  /*99a0*/  BSYNC B1 ;  /* 0x0000000000017941 */ /* 0x000fea0003800000 */
.L_x_196:
[----:B------:R-:W-:Y:S05]  /*99b0*/  BRA `(.L_x_198) ;  /* 0xffffffec00d07947 */ /* 0x000fea000383ffff */
.L_x_177:
[----:B-1----:R1:W2:Y:S02]  /*99c0*/  SYNCS.PHASECHK.TRANS64.TRYWAIT P1, [R15+URZ+0x20], R6 ;  /* 0x000020060f0075a7 */ /* 0x0022a4000802017f */
[----:B--2---:R-:W-:Y:S05]  /*99d0*/  @!P1 NANOSLEEP.SYNCS 0x989680 ;  /* 0x009896800000995d */ /* 0x004fea0003900000 */
[----:B------:R-:W2:Y:S02]  /*99e0*/  @!P1 SYNCS.PHASECHK.TRANS64 P1, [R15+URZ+0x20], R6 ;  /* 0x000020060f0095a7 */ /* 0x000ea4000802007f */
[----:B--2---:R-:W-:Y:S05]  /*99f0*/  @!P1 BRA `(.L_x_177) ;  /* 0xfffffffc00f09947 */ /* 0x004fea000383ffff */
[----:B------:R-:W-:Y:S05]  /*9a00*/  BRA `(.L_x_199) ;  /* 0xfffffff000047947 */ /* 0x000fea000383ffff */
.L_x_186:
[----:B------:R-:W-:Y:S01]  /*9a10*/  BSSY B0, `(.L_x_200) ;  /* 0x0000006000007945 */ /* 0x000fe20003800000 */
[----:B------:R-:W-:-:S07]  /*9a20*/  IMAD.MOV.U32 R6, RZ, RZ, -0x1 ;  /* 0xffffffffff067424 */ /* 0x000fce00078e00ff */
[----:B------:R-:W-:Y:S05]  /*9a30*/  WARPSYNC.COLLECTIVE R6, `(.L_x_201) ;  /* 0x00000000060c7348 */ /* 0x000fea0003c00000 */
[----:B------:R-:W-:Y:S02]  /*9a40*/  ELECT P1, UR62, PT ;  /* 0x00000000003e782f */ /* 0x000fe40003820000 */
[----:B------:R-:W-:Y:S01]  /*9a50*/  MOV R6, UR62 ;  /* 0x0000003e00067c02 */ /* 0x000fe20008000f00 */
[----:B------:R-:W-:Y:S10]  /*9a60*/  ENDCOLLECTIVE ;  /* 0x000000000000791b */ /* 0x000ff40003800000 */
.L_x_201:
[----:B------:R-:W-:Y:S05]  /*9a70*/  BSYNC B0 ;  /* 0x0000000000007941 */ /* 0x000fea0003800000 */
.L_x_200:
[----:B------:R-:W-:Y:S01]  /*9a80*/  PLOP3.LUT P0, PT, P1, PT, PT, 0x80, 0x0 ;  /* 0x000000000000781c */ /* 0x000fe20000f0f070 */
[----:B------:R-:W-:-:S12]  /*9a90*/  BRA `(.L_x_202) ;  /* 0xfffffff800987947 */ /* 0x000fd8000383ffff */
.L_x_190:
[----:B0-----:R0:W1:Y:S02]  /*9aa0*/  SYNCS.PHASECHK.TRANS64.TRYWAIT P0, [R5+URZ], R2 ;  /* 0x00000002050075a7 */ /* 0x001064000800017f */
[----:B-1----:R-:W-:Y:S05]  /*9ab0*/  @!P0 NANOSLEEP.SYNCS 0x989680 ;  /* 0x009896800000895d */ /* 0x002fea0003900000 */
[----:B------:R-:W1:Y:S02]  /*9ac0*/  @!P0 SYNCS.PHASECHK.TRANS64 P0, [R5+URZ], R2 ;  /* 0x00000002050085a7 */ /* 0x000e64000800007f */
[----:B-1----:R-:W-:Y:S05]  /*9ad0*/  @!P0 BRA `(.L_x_190) ;  /* 0xfffffffc00f08947 */ /* 0x002fea000383ffff */
[----:B------:R-:W-:Y:S05]  /*9ae0*/  BRA `(.L_x_203) ;  /* 0xfffffff800dc7947 */ /* 0x000fea000383ffff */
.L_x_191:
[----:B0-----:R0:W1:Y:S02]  /*9af0*/  SYNCS.PHASECHK.TRANS64.TRYWAIT P0, [R7+URZ], R4 ;  /* 0x00000004070075a7 */ /* 0x001064000800017f */
[----:B-1----:R-:W-:Y:S05]  /*9b00*/  @!P0 NANOSLEEP.SYNCS 0x989680 ;  /* 0x009896800000895d */ /* 0x002fea0003900000 */
[----:B------:R-:W1:Y:S02]  /*9b10*/  @!P0 SYNCS.PHASECHK.TRANS64 P0, [R7+URZ], R4 ;  /* 0x00000004070085a7 */ /* 0x000e64000800007f */
[----:B-1----:R-:W-:Y:S05]  /*9b20*/  @!P0 BRA `(.L_x_191) ;  /* 0xfffffffc00f08947 */ /* 0x002fea000383ffff */
[----:B------:R-:W-:Y:S05]  /*9b30*/  BRA `(.L_x_204) ;  /* 0xfffffff800ec7947 */ /* 0x000fea000383ffff */
.L_x_192:
[----:B-1----:R1:W2:Y:S02]  /*9b40*/  SYNCS.PHASECHK.TRANS64.TRYWAIT P0, [R6+URZ], R5 ;  /* 0x00000005060075a7 */ /* 0x0022a4000800017f */
[----:B--2---:R-:W-:Y:S05]  /*9b50*/  @!P0 NANOSLEEP.SYNCS 0x989680 ;  /* 0x009896800000895d */ /* 0x004fea0003900000 */
[----:B------:R-:W2:Y:S02]  /*9b60*/  @!P0 SYNCS.PHASECHK.TRANS64 P0, [R6+URZ], R5 ;  /* 0x00000005060085a7 */ /* 0x000ea4000800007f */
[----:B--2---:R-:W-:Y:S05]  /*9b70*/  @!P0 BRA `(.L_x_192) ;  /* 0xfffffffc00f08947 */ /* 0x004fea000383ffff */
[----:B------:R-:W-:Y:S05]  /*9b80*/  BRA `(.L_x_205) ;  /* 0xfffffff800f47947 */ /* 0x000fea000383ffff */
.L_x_206:
[----:B------:R-:W-:-:S00]  /*9b90*/  BRA `(.L_x_206) ;  /* 0xfffffffc00fc7947 */ /* 0x000fc0000383ffff */
[----:B------:R-:W-:-:S00]  /*9ba0*/  NOP ;  /* 0x0000000000007918 */ /* 0x000fc00000000000 */
        /* <DEDUP_REMOVED lines=13> */
.L_x_207:


//--------------------- .nv.shared._ZN7cutlass13device_kernelINS_4gemm6kernel13GemmUniversalIN4cute5tupleIJiiiiEEENS1_10collective13CollectiveMmaINS1_37MainloopSm90TmaGmmaWarpSpecializedFP8ILi4ENS5_IJNS4_1CILi2EEENSA_ILi1EEESC_EEENS1_32KernelTmaWarpSpecializedPingpongEEENS5_IJNSA_ILi64EEENSA_ILi128EEENSA_ILi256EEEEEENS_12float_e4m3_tENS5_IJlSC_lEEESK_SL_NS4_8TiledMMAINS4_8MMA_AtomIJNS4_4SM904GMMA31MMA_64x128x32_F32E4M3E4M3_SS_TNILNSP_7ScaleInE1ELSR_1EEEEEENS4_6LayoutINS5_IJSC_SC_SC_EEENS5_IJNSA_ILi0EEESW_SW_EEEEENS5_IJNS4_10UnderscoreESZ_SZ_EEEEENS4_13SM90_TMA_LOADENS4_14ComposedLayoutINS4_7SwizzleILi3ELi4ELi3EEENS4_18smem_ptr_flag_bitsILi8EEENSU_INS5_IJNSA_ILi8EEESH_EEENS5_IJSH_SC_EEEEEEEvNS4_8identityENS4_23SM90_TMA_LOAD_MULTICASTES1C_vS1D_EENS_8epilogue10collective6detail29Sm90TmaWarpSpecializedAdapterINS1H_15DefaultEpilogueISK_SL_SL_NS1G_6thread17LinearCombinationISK_Li1EffLNS1L_9ScaleType4KindE0ELNS_15FloatRoundStyleE2ESK_EENS1_15EpilogueDefaultEEEEEvvEEEEvNT_6ParamsE --------------------------
	.section	.nv.shared._ZN7cutlass13device_kernelINS_4gemm6kernel13GemmUniversalIN4cute5tupleIJiiiiEEENS1_10collective13CollectiveMmaINS1_37MainloopSm90TmaGmmaWarpSpecializedFP8ILi4ENS5_IJNS4_1CILi2EEENSA_ILi1EEESC_EEENS1_32KernelTmaWarpSpecializedPingpongEEENS5_IJNSA_ILi64EEENSA_ILi128EEENSA_ILi256EEEEEENS_12float_e4m3_tENS5_IJlSC_lEEESK_SL_NS4_8TiledMMAINS4_8MMA_AtomIJNS4_4SM904GMMA31MMA_64x128x32_F32E4M3E4M3_SS_TNILNSP_7ScaleInE1ELSR_1EEEEEENS4_6LayoutINS5_IJSC_SC_SC_EEENS5_IJNSA_ILi0EEESW_SW_EEEEENS5_IJNS4_10UnderscoreESZ_SZ_EEEEENS4_13SM90_TMA_LOADENS4_14ComposedLayoutINS4_7SwizzleILi3ELi4ELi3EEENS4_18smem_ptr_flag_bitsILi8EEENSU_INS5_IJNSA_ILi8EEESH_EEENS5_IJSH_SC_EEEEEEEvNS4_8identityENS4_23SM90_TMA_LOAD_MULTICASTES1C_vS1D_EENS_8epilogue10collective6detail29Sm90TmaWarpSpecializedAdapterINS1H_15DefaultEpilogueISK_SL_SL_NS1G_6thread17LinearCombinationISK_Li1EffLNS1L_9ScaleType4KindE0ELNS_15FloatRoundStyleE2ESK_EENS1_15EpilogueDefaultEEEEEvvEEEEvNT_6ParamsE,"aw",@nobits
	.sectionflags	@""
	.align	16
	.zero		1024


//--------------------- .nv.shared.reserved.0     --------------------------
	.section	.nv.shared.reserved.0,"aw",@nobits
	.weak		__nv_reservedSMEM_offset_0_alias
	.size		__nv_reservedSMEM_offset_0_alias, 0, 0
	.other		__nv_reservedSMEM_offset_0_alias,@"STO_CUDA_RESERVED_SHARED STV_DEFAULT"
__nv_reservedSMEM_offset_0_alias:
	.zero		0


//--------------------- .nv.global                --------------------------
	.section	.nv.global,"aw",@nobits
.nv.global:
	.type		_ZN39_INTERNAL_aa184848_4_k_cu_4e003416_86504cute1_E,@object
	.size		_ZN39_INTERNAL_aa184848_4_k_cu_4e003416_86504cute1_E,(_ZN39_INTERNAL_aa184848_4_k_cu_4e003416_86504cuda3std3__45__cpo6cbeginE - _ZN39_INTERNAL_aa184848_4_k_cu_4e003416_86504cute1_E)
_ZN39_INTERNAL_aa184848_4_k_cu_4e003416_86504cute1_E:
	.zero		1
	.type		_ZN39_INTERNAL_aa184848_4_k_cu_4e003416_86504cuda3std3__45__cpo6cbeginE,@object
	.size		_ZN39_INTERNAL_aa184848_4_k_cu_4e003416_86504cuda3std3__45__cpo6cbeginE,(_ZN39_INTERNAL_aa184848_4_k_cu_4e003416_86504cuda3std3__48in_placeE - _ZN39_INTERNAL_aa184848_4_k_cu_4e003416_86504cuda3std3__45__cpo6cbeginE)
_ZN39_INTERNAL_aa184848_4_k_cu_4e003416_86504cuda3std3__45__cpo6cbeginE:
	.zero		1
	.type		_ZN39_INTERNAL_aa184848_4_k_cu_4e003416_86504cuda3std3__48in_placeE,@object
	.size		_ZN39_INTERNAL_aa184848_4_k_cu_4e003416_86504cuda3std3__48in_placeE,(_ZN39_INTERNAL_aa184848_4_k_cu_4e003416_86504cuda3std6ranges3__45__cpo9iter_moveE - _ZN39_INTERNAL_aa184848_4_k_cu_4e003416_86504cuda3std3__48in_placeE)
_ZN39_INTERNAL_aa184848_4_k_cu_4e003416_86504cuda3std3__48in_placeE:
	.zero		1
	.type		_ZN39_INTERNAL_aa184848_4_k_cu_4e003416_86504cuda3std6ranges3__45__cpo9iter_moveE,@object
	.size		_ZN39_INTERNAL_aa184848_4_k_cu_4e003416_86504cuda3std6ranges3__45__cpo9iter_moveE,(_ZN39_INTERNAL_aa184848_4_k_cu_4e003416_86504cuda3std3__45__cpo5beginE - _ZN39_INTERNAL_aa184848_4_k_cu_4e003416_86504cuda3std6ranges3__45__cpo9iter_moveE)
_ZN39_INTERNAL_aa184848_4_k_cu_4e003416_86504cuda3std6ranges3__45__cpo9iter_moveE:
	.zero		1
	.type		_ZN39_INTERNAL_aa184848_4_k_cu_4e003416_86504cuda3std3__45__cpo5beginE,@object
	.size		_ZN39_INTERNAL_aa184848_4_k_cu_4e003416_86504cuda3std3__45__cpo5beginE,(_ZN39_INTERNAL_aa184848_4_k_cu_4e003416_86504cuda3std3__441_GLOBAL__N__aa184848_4_k_cu_4e003416_86506ignoreE - _ZN39_INTERNAL_aa184848_4_k_cu_4e003416_86504cuda3std3__45__cpo5beginE)
_ZN39_INTERNAL_aa184848_4_k_cu_4e003416_86504cuda3std3__45__cpo5beginE:
	.zero		1
	.type		_ZN39_INTERNAL_aa184848_4_k_cu_4e003416_86504cuda3std3__441_GLOBAL__N__aa184848_4_k_cu_4e003416_86506ignoreE,@object
	.size		_ZN39_INTERNAL_aa184848_4_k_cu_4e003416_86504cuda3std3__441_GLOBAL__N__aa184848_4_k_cu_4e003416_86506ignoreE,(_ZN39_INTERNAL_aa184848_4_k_cu_4e003416_86504cute7productE - _ZN39_INTERNAL_aa184848_4_k_cu_4e003416_86504cuda3std3__441_GLOBAL__N__aa184848_4_k_cu_4e003416_86506ignoreE)
_ZN39_INTERNAL_aa184848_4_k_cu_4e003416_86504cuda3std3__441_GLOBAL__N__aa184848_4_k_cu_4e003416_86506ignoreE:
	.zero		1
	.type		_ZN39_INTERNAL_aa184848_4_k_cu_4e003416_86504cute7productE,@object
	.size		_ZN39_INTERNAL_aa184848_4_k_cu_4e003416_86504cute7productE,(_ZN39_INTERNAL_aa184848_4_k_cu_4e003416_86504cuda3std3__45__cpo3endE - _ZN39_INTERNAL_aa184848_4_k_cu_4e003416_86504cute7productE)
_ZN39_INTERNAL_aa184848_4_k_cu_4e003416_86504cute7productE:
	.zero		1
	.type		_ZN39_INTERNAL_aa184848_4_k_cu_4e003416_86504cuda3std3__45__cpo3endE,@object
	.size		_ZN39_INTERNAL_aa184848_4_k_cu_4e003416_86504cuda3std3__45__cpo3endE,(_ZN39_INTERNAL_aa184848_4_k_cu_4e003416_86504cuda3std3__419piecewise_constructE - _ZN39_INTERNAL_aa184848_4_k_cu_4e003416_86504cuda3std3__45__cpo3endE)
_ZN39_INTERNAL_aa184848_4_k_cu_4e003416_86504cuda3std3__45__cpo3endE:
	.zero		1
	.type		_ZN39_INTERNAL_aa184848_4_k_cu_4e003416_86504cuda3std3__419piecewise_constructE,@object
	.size		_ZN39_INTERNAL_aa184848_4_k_cu_4e003416_86504cuda3std3__419piecewise_constructE,(_ZN39_INTERNAL_aa184848_4_k_cu_4e003416_86504cuda3std3__45__cpo4cendE - _ZN39_INTERNAL_aa184848_4_k_cu_4e003416_86504cuda3std3__419piecewise_constructE)
_ZN39_INTERNAL_aa184848_4_k_cu_4e003416_86504cuda3std3__419piecewise_constructE:
	.zero		1
	.type		_ZN39_INTERNAL_aa184848_4_k_cu_4e003416_86504cuda3std3__45__cpo4cendE,@object
	.size		_ZN39_INTERNAL_aa184848_4_k_cu_4e003416_86504cuda3std3__45__cpo4cendE,(_ZN39_INTERNAL_aa184848_4_k_cu_4e003416_86504cuda3std6ranges3__45__cpo4swapE - _ZN39_INTERNAL_aa184848_4_k_cu_4e003416_86504cuda3std3__45__cpo4cendE)
_ZN39_INTERNAL_aa184848_4_k_cu_4e003416_86504cuda3std3__45__cpo4cendE:
	.zero		1
	.type		_ZN39_INTERNAL_aa184848_4_k_cu_4e003416_86504cuda3std6ranges3__45__cpo4swapE,@object
	.size		_ZN39_INTERNAL_aa184848_4_k_cu_4e003416_86504cuda3std6ranges3__45__cpo4swapE,(.L_7 - _ZN39_INTERNAL_aa184848_4_k_cu_4e003416_86504cuda3std6ranges3__45__cpo4swapE)
_ZN39_INTERNAL_aa184848_4_k_cu_4e003416_86504cuda3std6ranges3__45__cpo4swapE:
	.zero		1
.L_7:


//--------------------- .nv.constant0._ZN7cutlass13device_kernelINS_4gemm6kernel13GemmUniversalIN4cute5tupleIJiiiiEEENS1_10collective13CollectiveMmaINS1_37MainloopSm90TmaGmmaWarpSpecializedFP8ILi4ENS5_IJNS4_1CILi2EEENSA_ILi1EEESC_EEENS1_32KernelTmaWarpSpecializedPingpongEEENS5_IJNSA_ILi64EEENSA_ILi128EEENSA_ILi256EEEEEENS_12float_e4m3_tENS5_IJlSC_lEEESK_SL_NS4_8TiledMMAINS4_8MMA_AtomIJNS4_4SM904GMMA31MMA_64x128x32_F32E4M3E4M3_SS_TNILNSP_7ScaleInE1ELSR_1EEEEEENS4_6LayoutINS5_IJSC_SC_SC_EEENS5_IJNSA_ILi0EEESW_SW_EEEEENS5_IJNS4_10UnderscoreESZ_SZ_EEEEENS4_13SM90_TMA_LOADENS4_14ComposedLayoutINS4_7SwizzleILi3ELi4ELi3EEENS4_18smem_ptr_flag_bitsILi8EEENSU_INS5_IJNSA_ILi8EEESH_EEENS5_IJSH_SC_EEEEEEEvNS4_8identityENS4_23SM90_TMA_LOAD_MULTICASTES1C_vS1D_EENS_8epilogue10collective6detail29Sm90TmaWarpSpecializedAdapterINS1H_15DefaultEpilogueISK_SL_SL_NS1G_6thread17LinearCombinationISK_Li1EffLNS1L_9ScaleType4KindE0ELNS_15FloatRoundStyleE2ESK_EENS1_15EpilogueDefaultEEEEEvvEEEEvNT_6ParamsE --------------------------
	.section	.nv.constant0._ZN7cutlass13device_kernelINS_4gemm6kernel13GemmUniversalIN4cute5tupleIJiiiiEEENS1_10collective13CollectiveMmaINS1_37MainloopSm90TmaGmmaWarpSpecializedFP8ILi4ENS5_IJNS4_1CILi2EEENSA_ILi1EEESC_EEENS1_32KernelTmaWarpSpecializedPingpongEEENS5_IJNSA_ILi64EEENSA_ILi128EEENSA_ILi256EEEEEENS_12float_e4m3_tENS5_IJlSC_lEEESK_SL_NS4_8TiledMMAINS4_8MMA_AtomIJNS4_4SM904GMMA31MMA_64x128x32_F32E4M3E4M3_SS_TNILNSP_7ScaleInE1ELSR_1EEEEEENS4_6LayoutINS5_IJSC_SC_SC_EEENS5_IJNSA_ILi0EEESW_SW_EEEEENS5_IJNS4_10UnderscoreESZ_SZ_EEEEENS4_13SM90_TMA_LOADENS4_14ComposedLayoutINS4_7SwizzleILi3ELi4ELi3EEENS4_18smem_ptr_flag_bitsILi8EEENSU_INS5_IJNSA_ILi8EEESH_EEENS5_IJSH_SC_EEEEEEEvNS4_8identityENS4_23SM90_TMA_LOAD_MULTICASTES1C_vS1D_EENS_8epilogue10collective6detail29Sm90TmaWarpSpecializedAdapterINS1H_15DefaultEpilogueISK_SL_SL_NS1G_6thread17LinearCombinationISK_Li1EffLNS1L_9ScaleType4KindE0ELNS_15FloatRoundStyleE2ESK_EENS1_15EpilogueDefaultEEEEEvvEEEEvNT_6ParamsE,"a",@progbits
	.sectionflags	@""
	.align	4
.nv.constant0._ZN7cutlass13device_kernelINS_4gemm6kernel13GemmUniversalIN4cute5tupleIJiiiiEEENS1_10collective13CollectiveMmaINS1_37MainloopSm90TmaGmmaWarpSpecializedFP8ILi4ENS5_IJNS4_1CILi2EEENSA_ILi1EEESC_EEENS1_32KernelTmaWarpSpecializedPingpongEEENS5_IJNSA_ILi64EEENSA_ILi128EEENSA_ILi256EEEEEENS_12float_e4m3_tENS5_IJlSC_lEEESK_SL_NS4_8TiledMMAINS4_8MMA_AtomIJNS4_4SM904GMMA31MMA_64x128x32_F32E4M3E4M3_SS_TNILNSP_7ScaleInE1ELSR_1EEEEEENS4_6LayoutINS5_IJSC_SC_SC_EEENS5_IJNSA_ILi0EEESW_SW_EEEEENS5_IJNS4_10UnderscoreESZ_SZ_EEEEENS4_13SM90_TMA_LOADENS4_14ComposedLayoutINS4_7SwizzleILi3ELi4ELi3EEENS4_18smem_ptr_flag_bitsILi8EEENSU_INS5_IJNSA_ILi8EEESH_EEENS5_IJSH_SC_EEEEEEEvNS4_8identityENS4_23SM90_TMA_LOAD_MULTICASTES1C_vS1D_EENS_8epilogue10collective6detail29Sm90TmaWarpSpecializedAdapterINS1H_15DefaultEpilogueISK_SL_SL_NS1G_6thread17LinearCombinationISK_Li1EffLNS1L_9ScaleType4KindE0ELNS_15FloatRoundStyleE2ESK_EENS1_15EpilogueDefaultEEEEEvvEEEEvNT_6ParamsE:
	.zero		1664


//--------------------- SYMBOLS --------------------------

	.type		.nv.reservedSmem.offset0,@object
	.size		.nv.reservedSmem.offset0,0x4
